	.target	sm_100a

	.elftype	@"ET_EXEC"


//--------------------- .note.nv.tkinfo           --------------------------
	.section	.note.nv.tkinfo,"",@"SHT_NOTE"
	.sectionflags	@"SHF_NOTE_NV_TKINFO"
	.tkinfo
        /*0018*/ 	.word	0x00000002
        /*0030*/ 	.string	""
        /*0030*/ 	.string	"ptxas"
        /*0030*/ 	.string	"Cuda compilation tools, release 13.0, V13.0.88"
        /*0030*/ 	.string	"Build cuda_13.0.r13.0/compiler.36424714_0"
        /*0030*/ 	.string	"-arch sm_100a -m 64 "



//--------------------- .note.nv.cuinfo           --------------------------
	.section	.note.nv.cuinfo,"",@"SHT_NOTE"
	.sectionflags	@"SHF_NOTE_NV_CUINFO"
        /*0018*/ 	.short	0x0002
        /*001a*/ 	.short	0x0064
        /*001c*/ 	.short	0x0082
	.zero		2


//--------------------- .nv.info                  --------------------------
	.section	.nv.info,"",@"SHT_CUDA_INFO"
	.align	4


	//----- nvinfo : EIATTR_REGCOUNT
	.align		4
        /*0000*/ 	.byte	0x04, 0x2f
        /*0002*/ 	.short	(.L_19 - .L_18)
	.align		4
.L_18:
        /*0004*/ 	.word	index@(_ZN7cutlass13device_kernelINS_4gemm6kernel13GemmUniversalIN4cute5tupleIJiiiiEEENS1_10collective13CollectiveMmaINS1_35MainloopSm100TmaUmmaWarpSpecializedILi52ELi2ELi4ENS5_IJNS4_1CILi2EEESB_NSA_ILi1EEEEEEEENS5_IJNSA_ILi128EEESF_NSA_ILi32EEEEEENS_12float_e5m2_tENS5_IJlSC_lEEESI_SJ_NS4_8TiledMMAINS4_8MMA_AtomIJNS4_10MMA_TraitsINS4_25SM100_MMA_F8F6F4_2x1SM_SSEJSI_SI_fSF_SF_NS4_17integral_constantINS4_4UMMA5MajorELSQ_0EEESR_NSO_INSP_7ScaleInELSS_0EEEST_EEEEEENS4_6LayoutINS5_IJSC_SC_SC_EEENS5_IJNSA_ILi0EEESY_SY_EEEEENS5_IJNS4_10UnderscoreES11_S11_EEEEENS4_28SM100_TMA_2SM_LOAD_MULTICASTENS4_14ComposedLayoutINS4_7SwizzleILi1ELi4ELi3EEENS4_18smem_ptr_flag_bitsILi8EEENSW_INS5_IJNSA_ILi8EEESG_EEENS5_IJSG_SC_EEEEEEEvNS4_8identityENS4_18SM100_TMA_2SM_LOADES1E_vS1F_EENS_8epilogue10collective18CollectiveEpilogueINS1I_23Sm100TmaWarpSpecializedILi2ELi2ELi32ELb0ELb0EEEJNS5_IJNSA_ILi64EEESF_SG_EEENS5_IJNSW_IS1N_SC_EENSW_INS5_IJSG_SB_EEENS5_IJSC_S1N_EEEEEEEESI_SJ_SI_SJ_NS1I_6fusion15FusionCallbacksIS1M_NS1U_17LinearCombinationISI_fSI_fLNS_15FloatRoundStyleE2EEES1O_S1T_JEEENS4_5SM1004TMEM4LOAD26SM100_TMEM_LOAD_32dp32b32xENS4_13SM90_TMA_LOADES1E_NS4_39AutoVectorizingCopyWithAssumedAlignmentILi128EEENS4_14SM90_TMA_STOREES1E_S26_S26_EEEvvEEEEvNT_6ParamsE)
        /*0008*/ 	.word	0x00000072


	//----- nvinfo : EIATTR_FRAME_SIZE
	.align		4
.L_19:
        /*000c*/ 	.byte	0x04, 0x11
        /*000e*/ 	.short	(.L_21 - .L_20)
	.align		4
.L_20:
        /*0010*/ 	.word	index@($__internal_2_$__cuda_sm10x_tcgen05_guardrail_trap_unallocated_columns_being_dealloced)
        /*0014*/ 	.word	0x00000000


	//----- nvinfo : EIATTR_FRAME_SIZE
	.align		4
.L_21:
        /*0018*/ 	.byte	0x04, 0x11
        /*001a*/ 	.short	(.L_23 - .L_22)
	.align		4
.L_22:
        /*001c*/ 	.word	index@($__internal_1_$__cuda_sm10x_tcgen05_guardrail_trap_phase_invalid_during_alloc)
        /*0020*/ 	.word	0x00000000


	//----- nvinfo : EIATTR_FRAME_SIZE
	.align		4
.L_23:
        /*0024*/ 	.byte	0x04, 0x11
        /*0026*/ 	.short	(.L_25 - .L_24)
	.align		4
.L_24:
        /*0028*/ 	.word	index@($__internal_0_$__cuda_sm10x_tcgen05_guardrail_trap_col_being_dealloced_not_returned_by_alloc)
        /*002c*/ 	.word	0x00000000


	//----- nvinfo : EIATTR_FRAME_SIZE
	.align		4
.L_25:
        /*0030*/ 	.byte	0x04, 0x11
        /*0032*/ 	.short	(.L_27 - .L_26)
	.align		4
.L_26:
        /*0034*/ 	.word	index@(_ZN7cutlass13device_kernelINS_4gemm6kernel13GemmUniversalIN4cute5tupleIJiiiiEEENS1_10collective13CollectiveMmaINS1_35MainloopSm100TmaUmmaWarpSpecializedILi52ELi2ELi4ENS5_IJNS4_1CILi2EEESB_NSA_ILi1EEEEEEEENS5_IJNSA_ILi128EEESF_NSA_ILi32EEEEEENS_12float_e5m2_tENS5_IJlSC_lEEESI_SJ_NS4_8TiledMMAINS4_8MMA_AtomIJNS4_10MMA_TraitsINS4_25SM100_MMA_F8F6F4_2x1SM_SSEJSI_SI_fSF_SF_NS4_17integral_constantINS4_4UMMA5MajorELSQ_0EEESR_NSO_INSP_7ScaleInELSS_0EEEST_EEEEEENS4_6LayoutINS5_IJSC_SC_SC_EEENS5_IJNSA_ILi0EEESY_SY_EEEEENS5_IJNS4_10UnderscoreES11_S11_EEEEENS4_28SM100_TMA_2SM_LOAD_MULTICASTENS4_14ComposedLayoutINS4_7SwizzleILi1ELi4ELi3EEENS4_18smem_ptr_flag_bitsILi8EEENSW_INS5_IJNSA_ILi8EEESG_EEENS5_IJSG_SC_EEEEEEEvNS4_8identityENS4_18SM100_TMA_2SM_LOADES1E_vS1F_EENS_8epilogue10collective18CollectiveEpilogueINS1I_23Sm100TmaWarpSpecializedILi2ELi2ELi32ELb0ELb0EEEJNS5_IJNSA_ILi64EEESF_SG_EEENS5_IJNSW_IS1N_SC_EENSW_INS5_IJSG_SB_EEENS5_IJSC_S1N_EEEEEEEESI_SJ_SI_SJ_NS1I_6fusion15FusionCallbacksIS1M_NS1U_17LinearCombinationISI_fSI_fLNS_15FloatRoundStyleE2EEES1O_S1T_JEEENS4_5SM1004TMEM4LOAD26SM100_TMEM_LOAD_32dp32b32xENS4_13SM90_TMA_LOADES1E_NS4_39AutoVectorizingCopyWithAssumedAlignmentILi128EEENS4_14SM90_TMA_STOREES1E_S26_S26_EEEvvEEEEvNT_6ParamsE)
        /*0038*/ 	.word	0x00000000


	//----- nvinfo : EIATTR_MIN_STACK_SIZE
	.align		4
.L_27:
        /*003c*/ 	.byte	0x04, 0x12
        /*003e*/ 	.short	(.L_29 - .L_28)
	.align		4
.L_28:
        /*0040*/ 	.word	index@(_ZN7cutlass13device_kernelINS_4gemm6kernel13GemmUniversalIN4cute5tupleIJiiiiEEENS1_10collective13CollectiveMmaINS1_35MainloopSm100TmaUmmaWarpSpecializedILi52ELi2ELi4ENS5_IJNS4_1CILi2EEESB_NSA_ILi1EEEEEEEENS5_IJNSA_ILi128EEESF_NSA_ILi32EEEEEENS_12float_e5m2_tENS5_IJlSC_lEEESI_SJ_NS4_8TiledMMAINS4_8MMA_AtomIJNS4_10MMA_TraitsINS4_25SM100_MMA_F8F6F4_2x1SM_SSEJSI_SI_fSF_SF_NS4_17integral_constantINS4_4UMMA5MajorELSQ_0EEESR_NSO_INSP_7ScaleInELSS_0EEEST_EEEEEENS4_6LayoutINS5_IJSC_SC_SC_EEENS5_IJNSA_ILi0EEESY_SY_EEEEENS5_IJNS4_10UnderscoreES11_S11_EEEEENS4_28SM100_TMA_2SM_LOAD_MULTICASTENS4_14ComposedLayoutINS4_7SwizzleILi1ELi4ELi3EEENS4_18smem_ptr_flag_bitsILi8EEENSW_INS5_IJNSA_ILi8EEESG_EEENS5_IJSG_SC_EEEEEEEvNS4_8identityENS4_18SM100_TMA_2SM_LOADES1E_vS1F_EENS_8epilogue10collective18CollectiveEpilogueINS1I_23Sm100TmaWarpSpecializedILi2ELi2ELi32ELb0ELb0EEEJNS5_IJNSA_ILi64EEESF_SG_EEENS5_IJNSW_IS1N_SC_EENSW_INS5_IJSG_SB_EEENS5_IJSC_S1N_EEEEEEEESI_SJ_SI_SJ_NS1I_6fusion15FusionCallbacksIS1M_NS1U_17LinearCombinationISI_fSI_fLNS_15FloatRoundStyleE2EEES1O_S1T_JEEENS4_5SM1004TMEM4LOAD26SM100_TMEM_LOAD_32dp32b32xENS4_13SM90_TMA_LOADES1E_NS4_39AutoVectorizingCopyWithAssumedAlignmentILi128EEENS4_14SM90_TMA_STOREES1E_S26_S26_EEEvvEEEEvNT_6ParamsE)
        /*0044*/ 	.word	0x00000000
.L_29:


//--------------------- .nv.compat                --------------------------
	.section	.nv.compat,"",@"SHT_CUDA_COMPAT_INFO"
	.align	4
        /*0000*/ 	.byte	0x02, 0x09, 0x01, 0x00, 0x02, 0x02, 0x02, 0x00, 0x02, 0x05, 0x05, 0x00, 0x03, 0x07, 0x01, 0x01
        /*0010*/ 	.byte	0x02, 0x03, 0x01, 0x00, 0x02, 0x06, 0x01, 0x00, 0x04, 0x0b, 0x08, 0x00, 0x09, 0x00, 0x00, 0x00
        /*0020*/ 	.byte	0x00, 0x00, 0x00, 0x00


//--------------------- .nv.info._ZN7cutlass13device_kernelINS_4gemm6kernel13GemmUniversalIN4cute5tupleIJiiiiEEENS1_10collective13CollectiveMmaINS1_35MainloopSm100TmaUmmaWarpSpecializedILi52ELi2ELi4ENS5_IJNS4_1CILi2EEESB_NSA_ILi1EEEEEEEENS5_IJNSA_ILi128EEESF_NSA_ILi32EEEEEENS_12float_e5m2_tENS5_IJlSC_lEEESI_SJ_NS4_8TiledMMAINS4_8MMA_AtomIJNS4_10MMA_TraitsINS4_25SM100_MMA_F8F6F4_2x1SM_SSEJSI_SI_fSF_SF_NS4_17integral_constantINS4_4UMMA5MajorELSQ_0EEESR_NSO_INSP_7ScaleInELSS_0EEEST_EEEEEENS4_6LayoutINS5_IJSC_SC_SC_EEENS5_IJNSA_ILi0EEESY_SY_EEEEENS5_IJNS4_10UnderscoreES11_S11_EEEEENS4_28SM100_TMA_2SM_LOAD_MULTICASTENS4_14ComposedLayoutINS4_7SwizzleILi1ELi4ELi3EEENS4_18smem_ptr_flag_bitsILi8EEENSW_INS5_IJNSA_ILi8EEESG_EEENS5_IJSG_SC_EEEEEEEvNS4_8identityENS4_18SM100_TMA_2SM_LOADES1E_vS1F_EENS_8epilogue10collective18CollectiveEpilogueINS1I_23Sm100TmaWarpSpecializedILi2ELi2ELi32ELb0ELb0EEEJNS5_IJNSA_ILi64EEESF_SG_EEENS5_IJNSW_IS1N_SC_EENSW_INS5_IJSG_SB_EEENS5_IJSC_S1N_EEEEEEEESI_SJ_SI_SJ_NS1I_6fusion15FusionCallbacksIS1M_NS1U_17LinearCombinationISI_fSI_fLNS_15FloatRoundStyleE2EEES1O_S1T_JEEENS4_5SM1004TMEM4LOAD26SM100_TMEM_LOAD_32dp32b32xENS4_13SM90_TMA_LOADES1E_NS4_39AutoVectorizingCopyWithAssumedAlignmentILi128EEENS4_14SM90_TMA_STOREES1E_S26_S26_EEEvvEEEEvNT_6ParamsE --------------------------
	.section	.nv.info._ZN7cutlass13device_kernelINS_4gemm6kernel13GemmUniversalIN4cute5tupleIJiiiiEEENS1_10collective13CollectiveMmaINS1_35MainloopSm100TmaUmmaWarpSpecializedILi52ELi2ELi4ENS5_IJNS4_1CILi2EEESB_NSA_ILi1EEEEEEEENS5_IJNSA_ILi128EEESF_NSA_ILi32EEEEEENS_12float_e5m2_tENS5_IJlSC_lEEESI_SJ_NS4_8TiledMMAINS4_8MMA_AtomIJNS4_10MMA_TraitsINS4_25SM100_MMA_F8F6F4_2x1SM_SSEJSI_SI_fSF_SF_NS4_17integral_constantINS4_4UMMA5MajorELSQ_0EEESR_NSO_INSP_7ScaleInELSS_0EEEST_EEEEEENS4_6LayoutINS5_IJSC_SC_SC_EEENS5_IJNSA_ILi0EEESY_SY_EEEEENS5_IJNS4_10UnderscoreES11_S11_EEEEENS4_28SM100_TMA_2SM_LOAD_MULTICASTENS4_14ComposedLayoutINS4_7SwizzleILi1ELi4ELi3EEENS4_18smem_ptr_flag_bitsILi8EEENSW_INS5_IJNSA_ILi8EEESG_EEENS5_IJSG_SC_EEEEEEEvNS4_8identityENS4_18SM100_TMA_2SM_LOADES1E_vS1F_EENS_8epilogue10collective18CollectiveEpilogueINS1I_23Sm100TmaWarpSpecializedILi2ELi2ELi32ELb0ELb0EEEJNS5_IJNSA_ILi64EEESF_SG_EEENS5_IJNSW_IS1N_SC_EENSW_INS5_IJSG_SB_EEENS5_IJSC_S1N_EEEEEEEESI_SJ_SI_SJ_NS1I_6fusion15FusionCallbacksIS1M_NS1U_17LinearCombinationISI_fSI_fLNS_15FloatRoundStyleE2EEES1O_S1T_JEEENS4_5SM1004TMEM4LOAD26SM100_TMEM_LOAD_32dp32b32xENS4_13SM90_TMA_LOADES1E_NS4_39AutoVectorizingCopyWithAssumedAlignmentILi128EEENS4_14SM90_TMA_STOREES1E_S26_S26_EEEvvEEEEvNT_6ParamsE,"",@"SHT_CUDA_INFO"
	.sectionflags	@""
	.align	4


	//----- nvinfo : EIATTR_CUDA_API_VERSION
	.align		4
        /*0000*/ 	.byte	0x04, 0x37
        /*0002*/ 	.short	(.L_31 - .L_30)
.L_30:
        /*0004*/ 	.word	0x00000082


	//----- nvinfo : EIATTR_KPARAM_INFO
	.align		4
.L_31:
        /*0008*/ 	.byte	0x04, 0x17
        /*000a*/ 	.short	(.L_33 - .L_32)
.L_32:
        /*000c*/ 	.word	0x00000000
        /*0010*/ 	.short	0x0000
        /*0012*/ 	.short	0x0000
        /*0014*/ 	.byte	0x00, 0xf0, 0x01, 0x20


	//----- nvinfo : EIATTR_AT_ENTRY_FRAGMENTS
	.align		4
.L_33:
        /*0018*/ 	.byte	0x04, 0x4f
        /*001a*/ 	.short	(.L_35 - .L_34)


	//   ....[0]....
.L_34:
        /*001c*/ 	.word	0x00000007


	//----- nvinfo : EIATTR_RESERVED_SMEM_USED
	.align		4
.L_35:
        /*0020*/ 	.byte	0x01, 0x41
	.zero		2


	//----- nvinfo : EIATTR_SPARSE_MMA_MASK
	.align		4
        /*0024*/ 	.byte	0x03, 0x50
        /*0026*/ 	.short	0x0000


	//----- nvinfo : EIATTR_TCGEN05_2CTA_USED
	.align		4
        /*0028*/ 	.byte	0x01, 0x52
	.zero		2


	//----- nvinfo : EIATTR_MAXREG_COUNT
	.align		4
        /*002c*/ 	.byte	0x03, 0x1b
        /*002e*/ 	.short	0x00ff


	//----- nvinfo : EIATTR_NUM_BARRIERS
	.align		4
        /*0030*/ 	.byte	0x02, 0x4c
        /*0032*/ 	.byte	0x07
	.zero		1


	//----- nvinfo : EIATTR_EXTERNS
	.align		4
        /*0034*/ 	.byte	0x04, 0x0f
        /*0036*/ 	.short	(.L_37 - .L_36)


	//   ....[0]....
	.align		4
.L_36:
        /*0038*/ 	.word	index@(__assertfail)


	//----- nvinfo : EIATTR_MERCURY_ISA_VERSION
	.align		4
.L_37:
        /*003c*/ 	.byte	0x03, 0x5f
        /*003e*/ 	.short	0x0101


	//----- nvinfo : EIATTR_INT_WARP_WIDE_INSTR_OFFSETS
	.align		4
        /*0040*/ 	.byte	0x04, 0x31
        /*0042*/ 	.short	(.L_39 - .L_38)


	//   ....[0]....
.L_38:
        /*0044*/ 	.word	0x00001360


	//   ....[1]....
        /*0048*/ 	.word	0x00001400


	//   ....[2]....
        /*004c*/ 	.word	0x00006250


	//   ....[3]....
        /*0050*/ 	.word	0x00006270


	//   ....[4]....
        /*0054*/ 	.word	0x000062a0


	//   ....[5]....
        /*0058*/ 	.word	0x00006dc0


	//   ....[6]....
        /*005c*/ 	.word	0x00006e60


	//   ....[7]....
        /*0060*/ 	.word	0x00006f10


	//   ....[8]....
        /*0064*/ 	.word	0x00006fb0


	//   ....[9]....
        /*0068*/ 	.word	0x000070a0


	//   ....[10]....
        /*006c*/ 	.word	0x00007170


	//----- nvinfo : EIATTR_COOP_GROUP_MASK_REGIDS
	.align		4
.L_39:
        /*0070*/ 	.byte	0x04, 0x29
        /*0072*/ 	.short	(.L_41 - .L_40)


	//   ....[0]....
.L_40:
        /*0074*/ 	.word	0xffffffff


	//   ....[1]....
        /*0078*/ 	.word	0xffffffff


	//   ....[2]....
        /*007c*/ 	.word	0xffffffff


	//   ....[3]....
        /*0080*/ 	.word	0xffffffff


	//   ....[4]....
        /*0084*/ 	.word	0xffffffff


	//   ....[5]....
        /*0088*/ 	.word	0xffffffff


	//   ....[6]....
        /*008c*/ 	.word	0xffffffff


	//   ....[7]....
        /*0090*/ 	.word	0xffffffff


	//   ....[8]....
        /*0094*/ 	.word	0xffffffff


	//   ....[9]....
        /*0098*/ 	.word	0xffffffff


	//   ....[10]....
        /*009c*/ 	.word	0xffffffff


	//   ....[11]....
        /*00a0*/ 	.word	0xffffffff


	//   ....[12]....
        /*00a4*/ 	.word	0xffffffff


	//   ....[13]....
        /*00a8*/ 	.word	0xffffffff


	//----- nvinfo : EIATTR_COOP_GROUP_INSTR_OFFSETS
	.align		4
.L_41:
        /*00ac*/ 	.byte	0x04, 0x28
        /*00ae*/ 	.short	(.L_43 - .L_42)


	//   ....[0]....
.L_42:
        /*00b0*/ 	.word	0x000000b0


	//   ....[1]....
        /*00b4*/ 	.word	0x00000520


	//   ....[2]....
        /*00b8*/ 	.word	0x00000d10


	//   ....[3]....
        /*00bc*/ 	.word	0x00000e60


	//   ....[4]....
        /*00c0*/ 	.word	0x00000f50


	//   ....[5]....
        /*00c4*/ 	.word	0x000010b0


	//   ....[6]....
        /*00c8*/ 	.word	0x00001240


	//   ....[7]....
        /*00cc*/ 	.word	0x00001480


	//   ....[8]....
        /*00d0*/ 	.word	0x000027d0


	//   ....[9]....
        /*00d4*/ 	.word	0x00005180


	//   ....[10]....
        /*00d8*/ 	.word	0x00005650


	//   ....[11]....
        /*00dc*/ 	.word	0x00005680


	//   ....[12]....
        /*00e0*/ 	.word	0x00006150


	//   ....[13]....
        /*00e4*/ 	.word	0x00006360


	//----- nvinfo : EIATTR_VRC_CTA_INIT_COUNT
	.align		4
.L_43:
        /*00e8*/ 	.byte	0x02, 0x4a
        /*00ea*/ 	.byte	0x80
	.zero		1


	//----- nvinfo : EIATTR_SYSCALL_OFFSETS
	.align		4
        /*00ec*/ 	.byte	0x04, 0x46
        /*00ee*/ 	.short	(.L_45 - .L_44)


	//   ....[0]....
.L_44:
        /*00f0*/ 	.word	0x00007c80


	//   ....[1]....
        /*00f4*/ 	.word	0x00007dc0


	//   ....[2]....
        /*00f8*/ 	.word	0x000085e0


	//   ....[3]....
        /*00fc*/ 	.word	0x000093d0


	//----- nvinfo : EIATTR_MBARRIER_INSTR_OFFSETS
	.align		4
.L_45:
        /*0100*/ 	.byte	0x04, 0x39
        /*0102*/ 	.short	(.L_47 - .L_46)


	//   ....[0]....
.L_46:
        /*0104*/ 	.word	0x00000670
        /*0108*/ 	.word	0x000000ff
        /*010c*/ 	.word	0x00000000
        /*0110*/ 	.short	0x0100
        /*0112*/ 	.byte	0x04
	.zero		1


	//   ....[1]....
        /*0114*/ 	.word	0x00000680
        /*0118*/ 	.word	0x000000ff
        /*011c*/ 	.word	0x000001a0
        /*0120*/ 	.short	0x0100
        /*0122*/ 	.byte	0x04
	.zero		1


	//   ....[2]....
        /*0124*/ 	.word	0x00000690
        /*0128*/ 	.word	0x000000ff
        /*012c*/ 	.word	0x00000008
        /*0130*/ 	.short	0x0100
        /*0132*/ 	.byte	0x04
	.zero		1


	//   ....[3]....
        /*0134*/ 	.word	0x000006a0
        /*0138*/ 	.word	0x000000ff
        /*013c*/ 	.word	0x000001a8
        /*0140*/ 	.short	0x0100
        /*0142*/ 	.byte	0x04
	.zero		1


	//   ....[4]....
        /*0144*/ 	.word	0x000006b0
        /*0148*/ 	.word	0x000000ff
        /*014c*/ 	.word	0x00000010
        /*0150*/ 	.short	0x0100
        /*0152*/ 	.byte	0x04
	.zero		1


	//   ....[5]....
        /*0154*/ 	.word	0x000006c0
        /*0158*/ 	.word	0x000000ff
        /*015c*/ 	.word	0x000001b0
        /*0160*/ 	.short	0x0100
        /*0162*/ 	.byte	0x04
	.zero		1


	//   ....[6]....
        /*0164*/ 	.word	0x000006d0
        /*0168*/ 	.word	0x000000ff
        /*016c*/ 	.word	0x00000018
        /*0170*/ 	.short	0x0100
        /*0172*/ 	.byte	0x04
	.zero		1


	//   ....[7]....
        /*0174*/ 	.word	0x000006e0
        /*0178*/ 	.word	0x000000ff
        /*017c*/ 	.word	0x000001b8
        /*0180*/ 	.short	0x0100
        /*0182*/ 	.byte	0x04
	.zero		1


	//   ....[8]....
        /*0184*/ 	.word	0x000006f0
        /*0188*/ 	.word	0x000000ff
        /*018c*/ 	.word	0x00000020
        /*0190*/ 	.short	0x0100
        /*0192*/ 	.byte	0x04
	.zero		1


	//   ....[9]....
        /*0194*/ 	.word	0x00000700
        /*0198*/ 	.word	0x000000ff
        /*019c*/ 	.word	0x000001c0
        /*01a0*/ 	.short	0x0100
        /*01a2*/ 	.byte	0x04
	.zero		1


	//   ....[10]....
        /*01a4*/ 	.word	0x00000710
        /*01a8*/ 	.word	0x000000ff
        /*01ac*/ 	.word	0x00000028
        /*01b0*/ 	.short	0x0100
        /*01b2*/ 	.byte	0x04
	.zero		1


	//   ....[11]....
        /*01b4*/ 	.word	0x00000720
        /*01b8*/ 	.word	0x000000ff
        /*01bc*/ 	.word	0x000001c8
        /*01c0*/ 	.short	0x0100
        /*01c2*/ 	.byte	0x04
	.zero		1


	//   ....[12]....
        /*01c4*/ 	.word	0x00000730
        /*01c8*/ 	.word	0x000000ff
        /*01cc*/ 	.word	0x00000030
        /*01d0*/ 	.short	0x0100
        /*01d2*/ 	.byte	0x04
	.zero		1


	//   ....[13]....
        /*01d4*/ 	.word	0x00000740
        /*01d8*/ 	.word	0x000000ff
        /*01dc*/ 	.word	0x000001d0
        /*01e0*/ 	.short	0x0100
        /*01e2*/ 	.byte	0x04
	.zero		1


	//   ....[14]....
        /*01e4*/ 	.word	0x00000750
        /*01e8*/ 	.word	0x000000ff
        /*01ec*/ 	.word	0x00000038
        /*01f0*/ 	.short	0x0100
        /*01f2*/ 	.byte	0x04
	.zero		1


	//   ....[15]....
        /*01f4*/ 	.word	0x00000760
        /*01f8*/ 	.word	0x000000ff
        /*01fc*/ 	.word	0x000001d8
        /*0200*/ 	.short	0x0100
        /*0202*/ 	.byte	0x04
	.zero		1


	//   ....[16]....
        /*0204*/ 	.word	0x00000770
        /*0208*/ 	.word	0x000000ff
        /*020c*/ 	.word	0x00000040
        /*0210*/ 	.short	0x0100
        /*0212*/ 	.byte	0x04
	.zero		1


	//   ....[17]....
        /*0214*/ 	.word	0x00000780
        /*0218*/ 	.word	0x000000ff
        /*021c*/ 	.word	0x000001e0
        /*0220*/ 	.short	0x0100
        /*0222*/ 	.byte	0x04
	.zero		1


	//   ....[18]....
        /*0224*/ 	.word	0x00000790
        /*0228*/ 	.word	0x000000ff
        /*022c*/ 	.word	0x00000048
        /*0230*/ 	.short	0x0100
        /*0232*/ 	.byte	0x04
	.zero		1


	//   ....[19]....
        /*0234*/ 	.word	0x000007a0
        /*0238*/ 	.word	0x000000ff
        /*023c*/ 	.word	0x000001e8
        /*0240*/ 	.short	0x0100
        /*0242*/ 	.byte	0x04
	.zero		1


	//   ....[20]....
        /*0244*/ 	.word	0x000007b0
        /*0248*/ 	.word	0x000000ff
        /*024c*/ 	.word	0x00000050
        /*0250*/ 	.short	0x0100
        /*0252*/ 	.byte	0x04
	.zero		1


	//   ....[21]....
        /*0254*/ 	.word	0x000007c0
        /*0258*/ 	.word	0x000000ff
        /*025c*/ 	.word	0x000001f0
        /*0260*/ 	.short	0x0100
        /*0262*/ 	.byte	0x04
	.zero		1


	//   ....[22]....
        /*0264*/ 	.word	0x000007d0
        /*0268*/ 	.word	0x000000ff
        /*026c*/ 	.word	0x00000058
        /*0270*/ 	.short	0x0100
        /*0272*/ 	.byte	0x04
	.zero		1


	//   ....[23]....
        /*0274*/ 	.word	0x000007e0
        /*0278*/ 	.word	0x000000ff
        /*027c*/ 	.word	0x000001f8
        /*0280*/ 	.short	0x0100
        /*0282*/ 	.byte	0x04
	.zero		1


	//   ....[24]....
        /*0284*/ 	.word	0x000007f0
        /*0288*/ 	.word	0x000000ff
        /*028c*/ 	.word	0x00000060
        /*0290*/ 	.short	0x0100
        /*0292*/ 	.byte	0x04
	.zero		1


	//   ....[25]....
        /*0294*/ 	.word	0x00000800
        /*0298*/ 	.word	0x000000ff
        /*029c*/ 	.word	0x00000200
        /*02a0*/ 	.short	0x0100
        /*02a2*/ 	.byte	0x04
	.zero		1


	//   ....[26]....
        /*02a4*/ 	.word	0x00000810
        /*02a8*/ 	.word	0x000000ff
        /*02ac*/ 	.word	0x00000068
        /*02b0*/ 	.short	0x0100
        /*02b2*/ 	.byte	0x04
	.zero		1


	//   ....[27]....
        /*02b4*/ 	.word	0x00000820
        /*02b8*/ 	.word	0x000000ff
        /*02bc*/ 	.word	0x00000208
        /*02c0*/ 	.short	0x0100
        /*02c2*/ 	.byte	0x04
	.zero		1


	//   ....[28]....
        /*02c4*/ 	.word	0x00000830
        /*02c8*/ 	.word	0x000000ff
        /*02cc*/ 	.word	0x00000070
        /*02d0*/ 	.short	0x0100
        /*02d2*/ 	.byte	0x04
	.zero		1


	//   ....[29]....
        /*02d4*/ 	.word	0x00000840
        /*02d8*/ 	.word	0x000000ff
        /*02dc*/ 	.word	0x00000210
        /*02e0*/ 	.short	0x0100
        /*02e2*/ 	.byte	0x04
	.zero		1


	//   ....[30]....
        /*02e4*/ 	.word	0x00000850
        /*02e8*/ 	.word	0x000000ff
        /*02ec*/ 	.word	0x00000078
        /*02f0*/ 	.short	0x0100
        /*02f2*/ 	.byte	0x04
	.zero		1


	//   ....[31]....
        /*02f4*/ 	.word	0x00000860
        /*02f8*/ 	.word	0x000000ff
        /*02fc*/ 	.word	0x00000218
        /*0300*/ 	.short	0x0100
        /*0302*/ 	.byte	0x04
	.zero		1


	//   ....[32]....
        /*0304*/ 	.word	0x00000870
        /*0308*/ 	.word	0x000000ff
        /*030c*/ 	.word	0x00000080
        /*0310*/ 	.short	0x0100
        /*0312*/ 	.byte	0x04
	.zero		1


	//   ....[33]....
        /*0314*/ 	.word	0x00000880
        /*0318*/ 	.word	0x000000ff
        /*031c*/ 	.word	0x00000220
        /*0320*/ 	.short	0x0100
        /*0322*/ 	.byte	0x04
	.zero		1


	//   ....[34]....
        /*0324*/ 	.word	0x00000890
        /*0328*/ 	.word	0x000000ff
        /*032c*/ 	.word	0x00000088
        /*0330*/ 	.short	0x0100
        /*0332*/ 	.byte	0x04
	.zero		1


	//   ....[35]....
        /*0334*/ 	.word	0x000008a0
        /*0338*/ 	.word	0x000000ff
        /*033c*/ 	.word	0x00000228
        /*0340*/ 	.short	0x0100
        /*0342*/ 	.byte	0x04
	.zero		1


	//   ....[36]....
        /*0344*/ 	.word	0x000008b0
        /*0348*/ 	.word	0x000000ff
        /*034c*/ 	.word	0x00000090
        /*0350*/ 	.short	0x0100
        /*0352*/ 	.byte	0x04
	.zero		1


	//   ....[37]....
        /*0354*/ 	.word	0x000008c0
        /*0358*/ 	.word	0x000000ff
        /*035c*/ 	.word	0x00000230
        /*0360*/ 	.short	0x0100
        /*0362*/ 	.byte	0x04
	.zero		1


	//   ....[38]....
        /*0364*/ 	.word	0x000008d0
        /*0368*/ 	.word	0x000000ff
        /*036c*/ 	.word	0x00000098
        /*0370*/ 	.short	0x0100
        /*0372*/ 	.byte	0x04
	.zero		1


	//   ....[39]....
        /*0374*/ 	.word	0x000008e0
        /*0378*/ 	.word	0x000000ff
        /*037c*/ 	.word	0x00000238
        /*0380*/ 	.short	0x0100
        /*0382*/ 	.byte	0x04
	.zero		1


	//   ....[40]....
        /*0384*/ 	.word	0x000008f0
        /*0388*/ 	.word	0x000000ff
        /*038c*/ 	.word	0x000000a0
        /*0390*/ 	.short	0x0100
        /*0392*/ 	.byte	0x04
	.zero		1


	//   ....[41]....
        /*0394*/ 	.word	0x00000900
        /*0398*/ 	.word	0x000000ff
        /*039c*/ 	.word	0x00000240
        /*03a0*/ 	.short	0x0100
        /*03a2*/ 	.byte	0x04
	.zero		1


	//   ....[42]....
        /*03a4*/ 	.word	0x00000910
        /*03a8*/ 	.word	0x000000ff
        /*03ac*/ 	.word	0x000000a8
        /*03b0*/ 	.short	0x0100
        /*03b2*/ 	.byte	0x04
	.zero		1


	//   ....[43]....
        /*03b4*/ 	.word	0x00000920
        /*03b8*/ 	.word	0x000000ff
        /*03bc*/ 	.word	0x00000248
        /*03c0*/ 	.short	0x0100
        /*03c2*/ 	.byte	0x04
	.zero		1


	//   ....[44]....
        /*03c4*/ 	.word	0x00000930
        /*03c8*/ 	.word	0x000000ff
        /*03cc*/ 	.word	0x000000b0
        /*03d0*/ 	.short	0x0100
        /*03d2*/ 	.byte	0x04
	.zero		1


	//   ....[45]....
        /*03d4*/ 	.word	0x00000940
        /*03d8*/ 	.word	0x000000ff
        /*03dc*/ 	.word	0x00000250
        /*03e0*/ 	.short	0x0100
        /*03e2*/ 	.byte	0x04
	.zero		1


	//   ....[46]....
        /*03e4*/ 	.word	0x00000950
        /*03e8*/ 	.word	0x000000ff
        /*03ec*/ 	.word	0x000000b8
        /*03f0*/ 	.short	0x0100
        /*03f2*/ 	.byte	0x04
	.zero		1


	//   ....[47]....
        /*03f4*/ 	.word	0x00000960
        /*03f8*/ 	.word	0x000000ff
        /*03fc*/ 	.word	0x00000258
        /*0400*/ 	.short	0x0100
        /*0402*/ 	.byte	0x04
	.zero		1


	//   ....[48]....
        /*0404*/ 	.word	0x00000970
        /*0408*/ 	.word	0x000000ff
        /*040c*/ 	.word	0x000000c0
        /*0410*/ 	.short	0x0100
        /*0412*/ 	.byte	0x04
	.zero		1


	//   ....[49]....
        /*0414*/ 	.word	0x00000980
        /*0418*/ 	.word	0x000000ff
        /*041c*/ 	.word	0x00000260
        /*0420*/ 	.short	0x0100
        /*0422*/ 	.byte	0x04
	.zero		1


	//   ....[50]....
        /*0424*/ 	.word	0x00000990
        /*0428*/ 	.word	0x000000ff
        /*042c*/ 	.word	0x000000c8
        /*0430*/ 	.short	0x0100
        /*0432*/ 	.byte	0x04
	.zero		1


	//   ....[51]....
        /*0434*/ 	.word	0x000009a0
        /*0438*/ 	.word	0x000000ff
        /*043c*/ 	.word	0x00000268
        /*0440*/ 	.short	0x0100
        /*0442*/ 	.byte	0x04
	.zero		1


	//   ....[52]....
        /*0444*/ 	.word	0x000009b0
        /*0448*/ 	.word	0x000000ff
        /*044c*/ 	.word	0x000000d0
        /*0450*/ 	.short	0x0100
        /*0452*/ 	.byte	0x04
	.zero		1


	//   ....[53]....
        /*0454*/ 	.word	0x000009c0
        /*0458*/ 	.word	0x000000ff
        /*045c*/ 	.word	0x00000270
        /*0460*/ 	.short	0x0100
        /*0462*/ 	.byte	0x04
	.zero		1


	//   ....[54]....
        /*0464*/ 	.word	0x000009d0
        /*0468*/ 	.word	0x000000ff
        /*046c*/ 	.word	0x000000d8
        /*0470*/ 	.short	0x0100
        /*0472*/ 	.byte	0x04
	.zero		1


	//   ....[55]....
        /*0474*/ 	.word	0x000009e0
        /*0478*/ 	.word	0x000000ff
        /*047c*/ 	.word	0x00000278
        /*0480*/ 	.short	0x0100
        /*0482*/ 	.byte	0x04
	.zero		1


	//   ....[56]....
        /*0484*/ 	.word	0x000009f0
        /*0488*/ 	.word	0x000000ff
        /*048c*/ 	.word	0x000000e0
        /*0490*/ 	.short	0x0100
        /*0492*/ 	.byte	0x04
	.zero		1


	//   ....[57]....
        /*0494*/ 	.word	0x00000a00
        /*0498*/ 	.word	0x000000ff
        /*049c*/ 	.word	0x00000280
        /*04a0*/ 	.short	0x0100
        /*04a2*/ 	.byte	0x04
	.zero		1


	//   ....[58]....
        /*04a4*/ 	.word	0x00000a10
        /*04a8*/ 	.word	0x000000ff
        /*04ac*/ 	.word	0x000000e8
        /*04b0*/ 	.short	0x0100
        /*04b2*/ 	.byte	0x04
	.zero		1


	//   ....[59]....
        /*04b4*/ 	.word	0x00000a20
        /*04b8*/ 	.word	0x000000ff
        /*04bc*/ 	.word	0x00000288
        /*04c0*/ 	.short	0x0100
        /*04c2*/ 	.byte	0x04
	.zero		1


	//   ....[60]....
        /*04c4*/ 	.word	0x00000a30
        /*04c8*/ 	.word	0x000000ff
        /*04cc*/ 	.word	0x000000f0
        /*04d0*/ 	.short	0x0100
        /*04d2*/ 	.byte	0x04
	.zero		1


	//   ....[61]....
        /*04d4*/ 	.word	0x00000a40
        /*04d8*/ 	.word	0x000000ff
        /*04dc*/ 	.word	0x00000290
        /*04e0*/ 	.short	0x0100
        /*04e2*/ 	.byte	0x04
	.zero		1


	//   ....[62]....
        /*04e4*/ 	.word	0x00000a50
        /*04e8*/ 	.word	0x000000ff
        /*04ec*/ 	.word	0x000000f8
        /*04f0*/ 	.short	0x0100
        /*04f2*/ 	.byte	0x04
	.zero		1


	//   ....[63]....
        /*04f4*/ 	.word	0x00000a60
        /*04f8*/ 	.word	0x000000ff
        /*04fc*/ 	.word	0x00000298
        /*0500*/ 	.short	0x0100
        /*0502*/ 	.byte	0x04
	.zero		1


	//   ....[64]....
        /*0504*/ 	.word	0x00000a70
        /*0508*/ 	.word	0x000000ff
        /*050c*/ 	.word	0x00000100
        /*0510*/ 	.short	0x0100
        /*0512*/ 	.byte	0x04
	.zero		1


	//   ....[65]....
        /*0514*/ 	.word	0x00000a80
        /*0518*/ 	.word	0x000000ff
        /*051c*/ 	.word	0x000002a0
        /*0520*/ 	.short	0x0100
        /*0522*/ 	.byte	0x04
	.zero		1


	//   ....[66]....
        /*0524*/ 	.word	0x00000a90
        /*0528*/ 	.word	0x000000ff
        /*052c*/ 	.word	0x00000108
        /*0530*/ 	.short	0x0100
        /*0532*/ 	.byte	0x04
	.zero		1


	//   ....[67]....
        /*0534*/ 	.word	0x00000aa0
        /*0538*/ 	.word	0x000000ff
        /*053c*/ 	.word	0x000002a8
        /*0540*/ 	.short	0x0100
        /*0542*/ 	.byte	0x04
	.zero		1


	//   ....[68]....
        /*0544*/ 	.word	0x00000ab0
        /*0548*/ 	.word	0x000000ff
        /*054c*/ 	.word	0x00000110
        /*0550*/ 	.short	0x0100
        /*0552*/ 	.byte	0x04
	.zero		1


	//   ....[69]....
        /*0554*/ 	.word	0x00000ac0
        /*0558*/ 	.word	0x000000ff
        /*055c*/ 	.word	0x000002b0
        /*0560*/ 	.short	0x0100
        /*0562*/ 	.byte	0x04
	.zero		1


	//   ....[70]....
        /*0564*/ 	.word	0x00000ad0
        /*0568*/ 	.word	0x000000ff
        /*056c*/ 	.word	0x00000118
        /*0570*/ 	.short	0x0100
        /*0572*/ 	.byte	0x04
	.zero		1


	//   ....[71]....
        /*0574*/ 	.word	0x00000ae0
        /*0578*/ 	.word	0x000000ff
        /*057c*/ 	.word	0x000002b8
        /*0580*/ 	.short	0x0100
        /*0582*/ 	.byte	0x04
	.zero		1


	//   ....[72]....
        /*0584*/ 	.word	0x00000af0
        /*0588*/ 	.word	0x000000ff
        /*058c*/ 	.word	0x00000120
        /*0590*/ 	.short	0x0100
        /*0592*/ 	.byte	0x04
	.zero		1


	//   ....[73]....
        /*0594*/ 	.word	0x00000b00
        /*0598*/ 	.word	0x000000ff
        /*059c*/ 	.word	0x000002c0
        /*05a0*/ 	.short	0x0100
        /*05a2*/ 	.byte	0x04
	.zero		1


	//   ....[74]....
        /*05a4*/ 	.word	0x00000b10
        /*05a8*/ 	.word	0x000000ff
        /*05ac*/ 	.word	0x00000128
        /*05b0*/ 	.short	0x0100
        /*05b2*/ 	.byte	0x04
	.zero		1


	//   ....[75]....
        /*05b4*/ 	.word	0x00000b20
        /*05b8*/ 	.word	0x000000ff
        /*05bc*/ 	.word	0x000002c8
        /*05c0*/ 	.short	0x0100
        /*05c2*/ 	.byte	0x04
	.zero		1


	//   ....[76]....
        /*05c4*/ 	.word	0x00000b30
        /*05c8*/ 	.word	0x000000ff
        /*05cc*/ 	.word	0x00000130
        /*05d0*/ 	.short	0x0100
        /*05d2*/ 	.byte	0x04
	.zero		1


	//   ....[77]....
        /*05d4*/ 	.word	0x00000b40
        /*05d8*/ 	.word	0x000000ff
        /*05dc*/ 	.word	0x000002d0
        /*05e0*/ 	.short	0x0100
        /*05e2*/ 	.byte	0x04
	.zero		1


	//   ....[78]....
        /*05e4*/ 	.word	0x00000b50
        /*05e8*/ 	.word	0x000000ff
        /*05ec*/ 	.word	0x00000138
        /*05f0*/ 	.short	0x0100
        /*05f2*/ 	.byte	0x04
	.zero		1


	//   ....[79]....
        /*05f4*/ 	.word	0x00000b60
        /*05f8*/ 	.word	0x000000ff
        /*05fc*/ 	.word	0x000002d8
        /*0600*/ 	.short	0x0100
        /*0602*/ 	.byte	0x04
	.zero		1


	//   ....[80]....
        /*0604*/ 	.word	0x00000b70
        /*0608*/ 	.word	0x000000ff
        /*060c*/ 	.word	0x00000140
        /*0610*/ 	.short	0x0100
        /*0612*/ 	.byte	0x04
	.zero		1


	//   ....[81]....
        /*0614*/ 	.word	0x00000b80
        /*0618*/ 	.word	0x000000ff
        /*061c*/ 	.word	0x000002e0
        /*0620*/ 	.short	0x0100
        /*0622*/ 	.byte	0x04
	.zero		1


	//   ....[82]....
        /*0624*/ 	.word	0x00000b90
        /*0628*/ 	.word	0x000000ff
        /*062c*/ 	.word	0x00000148
        /*0630*/ 	.short	0x0100
        /*0632*/ 	.byte	0x04
	.zero		1


	//   ....[83]....
        /*0634*/ 	.word	0x00000ba0
        /*0638*/ 	.word	0x000000ff
        /*063c*/ 	.word	0x000002e8
        /*0640*/ 	.short	0x0100
        /*0642*/ 	.byte	0x04
	.zero		1


	//   ....[84]....
        /*0644*/ 	.word	0x00000bb0
        /*0648*/ 	.word	0x000000ff
        /*064c*/ 	.word	0x00000150
        /*0650*/ 	.short	0x0100
        /*0652*/ 	.byte	0x04
	.zero		1


	//   ....[85]....
        /*0654*/ 	.word	0x00000bc0
        /*0658*/ 	.word	0x000000ff
        /*065c*/ 	.word	0x000002f0
        /*0660*/ 	.short	0x0100
        /*0662*/ 	.byte	0x04
	.zero		1


	//   ....[86]....
        /*0664*/ 	.word	0x00000bd0
        /*0668*/ 	.word	0x000000ff
        /*066c*/ 	.word	0x00000158
        /*0670*/ 	.short	0x0100
        /*0672*/ 	.byte	0x04
	.zero		1


	//   ....[87]....
        /*0674*/ 	.word	0x00000be0
        /*0678*/ 	.word	0x000000ff
        /*067c*/ 	.word	0x000002f8
        /*0680*/ 	.short	0x0100
        /*0682*/ 	.byte	0x04
	.zero		1


	//   ....[88]....
        /*0684*/ 	.word	0x00000bf0
        /*0688*/ 	.word	0x000000ff
        /*068c*/ 	.word	0x00000160
        /*0690*/ 	.short	0x0100
        /*0692*/ 	.byte	0x04
	.zero		1


	//   ....[89]....
        /*0694*/ 	.word	0x00000c00
        /*0698*/ 	.word	0x000000ff
        /*069c*/ 	.word	0x00000300
        /*06a0*/ 	.short	0x0100
        /*06a2*/ 	.byte	0x04
	.zero		1


	//   ....[90]....
        /*06a4*/ 	.word	0x00000c10
        /*06a8*/ 	.word	0x000000ff
        /*06ac*/ 	.word	0x00000168
        /*06b0*/ 	.short	0x0100
        /*06b2*/ 	.byte	0x04
	.zero		1


	//   ....[91]....
        /*06b4*/ 	.word	0x00000c20
        /*06b8*/ 	.word	0x000000ff
        /*06bc*/ 	.word	0x00000308
        /*06c0*/ 	.short	0x0100
        /*06c2*/ 	.byte	0x04
	.zero		1


	//   ....[92]....
        /*06c4*/ 	.word	0x00000c30
        /*06c8*/ 	.word	0x000000ff
        /*06cc*/ 	.word	0x00000170
        /*06d0*/ 	.short	0x0100
        /*06d2*/ 	.byte	0x04
	.zero		1


	//   ....[93]....
        /*06d4*/ 	.word	0x00000c40
        /*06d8*/ 	.word	0x000000ff
        /*06dc*/ 	.word	0x00000310
        /*06e0*/ 	.short	0x0100
        /*06e2*/ 	.byte	0x04
	.zero		1


	//   ....[94]....
        /*06e4*/ 	.word	0x00000c50
        /*06e8*/ 	.word	0x000000ff
        /*06ec*/ 	.word	0x00000178
        /*06f0*/ 	.short	0x0100
        /*06f2*/ 	.byte	0x04
	.zero		1


	//   ....[95]....
        /*06f4*/ 	.word	0x00000c60
        /*06f8*/ 	.word	0x000000ff
        /*06fc*/ 	.word	0x00000318
        /*0700*/ 	.short	0x0100
        /*0702*/ 	.byte	0x04
	.zero		1


	//   ....[96]....
        /*0704*/ 	.word	0x00000c70
        /*0708*/ 	.word	0x000000ff
        /*070c*/ 	.word	0x00000180
        /*0710*/ 	.short	0x0100
        /*0712*/ 	.byte	0x04
	.zero		1


	//   ....[97]....
        /*0714*/ 	.word	0x00000c80
        /*0718*/ 	.word	0x000000ff
        /*071c*/ 	.word	0x00000320
        /*0720*/ 	.short	0x0100
        /*0722*/ 	.byte	0x04
	.zero		1


	//   ....[98]....
        /*0724*/ 	.word	0x00000c90
        /*0728*/ 	.word	0x000000ff
        /*072c*/ 	.word	0x00000188
        /*0730*/ 	.short	0x0100
        /*0732*/ 	.byte	0x04
	.zero		1


	//   ....[99]....
        /*0734*/ 	.word	0x00000ca0
        /*0738*/ 	.word	0x000000ff
        /*073c*/ 	.word	0x00000328
        /*0740*/ 	.short	0x0100
        /*0742*/ 	.byte	0x04
	.zero		1


	//   ....[100]....
        /*0744*/ 	.word	0x00000cb0
        /*0748*/ 	.word	0x000000ff
        /*074c*/ 	.word	0x00000190
        /*0750*/ 	.short	0x0100
        /*0752*/ 	.byte	0x04
	.zero		1


	//   ....[101]....
        /*0754*/ 	.word	0x00000cc0
        /*0758*/ 	.word	0x000000ff
        /*075c*/ 	.word	0x00000330
        /*0760*/ 	.short	0x0100
        /*0762*/ 	.byte	0x04
	.zero		1


	//   ....[102]....
        /*0764*/ 	.word	0x00000cd0
        /*0768*/ 	.word	0x000000ff
        /*076c*/ 	.word	0x00000198
        /*0770*/ 	.short	0x0100
        /*0772*/ 	.byte	0x04
	.zero		1


	//   ....[103]....
        /*0774*/ 	.word	0x00000ce0
        /*0778*/ 	.word	0x000000ff
        /*077c*/ 	.word	0x00000338
        /*0780*/ 	.short	0x0100
        /*0782*/ 	.byte	0x04
	.zero		1


	//   ....[104]....
        /*0784*/ 	.word	0x00000e10
        /*0788*/ 	.word	0x000000ff
        /*078c*/ 	.word	0x00000340
        /*0790*/ 	.short	0x0100
        /*0792*/ 	.byte	0x04
	.zero		1


	//   ....[105]....
        /*0794*/ 	.word	0x00000e20
        /*0798*/ 	.word	0x000000ff
        /*079c*/ 	.word	0x00000350
        /*07a0*/ 	.short	0x0100
        /*07a2*/ 	.byte	0x04
	.zero		1


	//   ....[106]....
        /*07a4*/ 	.word	0x00000e30
        /*07a8*/ 	.word	0x000000ff
        /*07ac*/ 	.word	0x00000348
        /*07b0*/ 	.short	0x0100
        /*07b2*/ 	.byte	0x04
	.zero		1


	//   ....[107]....
        /*07b4*/ 	.word	0x00000e40
        /*07b8*/ 	.word	0x000000ff
        /*07bc*/ 	.word	0x00000358
        /*07c0*/ 	.short	0x0100
        /*07c2*/ 	.byte	0x04
	.zero		1


	//   ....[108]....
        /*07c4*/ 	.word	0x00000f20
        /*07c8*/ 	.word	0x000000ff
        /*07cc*/ 	.word	0x00000360
        /*07d0*/ 	.short	0x0100
        /*07d2*/ 	.byte	0x06
	.zero		1


	//   ....[109]....
        /*07d4*/ 	.word	0x00000f30
        /*07d8*/ 	.word	0x000000ff
        /*07dc*/ 	.word	0x00000368
        /*07e0*/ 	.short	0x0100
        /*07e2*/ 	.byte	0x06
	.zero		1


	//   ....[110]....
        /*07e4*/ 	.word	0x00001060
        /*07e8*/ 	.word	0x000000ff
        /*07ec*/ 	.word	0x00000370
        /*07f0*/ 	.short	0x0100
        /*07f2*/ 	.byte	0x06
	.zero		1


	//   ....[111]....
        /*07f4*/ 	.word	0x00001070
        /*07f8*/ 	.word	0x000000ff
        /*07fc*/ 	.word	0x00000380
        /*0800*/ 	.short	0x0100
        /*0802*/ 	.byte	0x06
	.zero		1


	//   ....[112]....
        /*0804*/ 	.word	0x00001080
        /*0808*/ 	.word	0x000000ff
        /*080c*/ 	.word	0x00000378
        /*0810*/ 	.short	0x0100
        /*0812*/ 	.byte	0x06
	.zero		1


	//   ....[113]....
        /*0814*/ 	.word	0x00001090
        /*0818*/ 	.word	0x000000ff
        /*081c*/ 	.word	0x00000388
        /*0820*/ 	.short	0x0100
        /*0822*/ 	.byte	0x06
	.zero		1


	//   ....[114]....
        /*0824*/ 	.word	0x000011b0
        /*0828*/ 	.word	0x000000ff
        /*082c*/ 	.word	0x00000390
        /*0830*/ 	.short	0x0100
        /*0832*/ 	.byte	0x04
	.zero		1


	//   ....[115]....
        /*0834*/ 	.word	0x000011c0
        /*0838*/ 	.word	0x000000ff
        /*083c*/ 	.word	0x000003b0
        /*0840*/ 	.short	0x0100
        /*0842*/ 	.byte	0x04
	.zero		1


	//   ....[116]....
        /*0844*/ 	.word	0x000011d0
        /*0848*/ 	.word	0x000000ff
        /*084c*/ 	.word	0x00000398
        /*0850*/ 	.short	0x0100
        /*0852*/ 	.byte	0x04
	.zero		1


	//   ....[117]....
        /*0854*/ 	.word	0x000011e0
        /*0858*/ 	.word	0x000000ff
        /*085c*/ 	.word	0x000003b8
        /*0860*/ 	.short	0x0100
        /*0862*/ 	.byte	0x04
	.zero		1


	//   ....[118]....
        /*0864*/ 	.word	0x000011f0
        /*0868*/ 	.word	0x000000ff
        /*086c*/ 	.word	0x000003a0
        /*0870*/ 	.short	0x0100
        /*0872*/ 	.byte	0x04
	.zero		1


	//   ....[119]....
        /*0874*/ 	.word	0x00001200
        /*0878*/ 	.word	0x000000ff
        /*087c*/ 	.word	0x000003c0
        /*0880*/ 	.short	0x0100
        /*0882*/ 	.byte	0x04
	.zero		1


	//   ....[120]....
        /*0884*/ 	.word	0x00001210
        /*0888*/ 	.word	0x000000ff
        /*088c*/ 	.word	0x000003a8
        /*0890*/ 	.short	0x0100
        /*0892*/ 	.byte	0x04
	.zero		1


	//   ....[121]....
        /*0894*/ 	.word	0x00001220
        /*0898*/ 	.word	0x000000ff
        /*089c*/ 	.word	0x000003c8
        /*08a0*/ 	.short	0x0100
        /*08a2*/ 	.byte	0x04
	.zero		1


	//   ....[122]....
        /*08a4*/ 	.word	0x00001310
        /*08a8*/ 	.word	0x000000ff
        /*08ac*/ 	.word	0x000003d0
        /*08b0*/ 	.short	0x0100
        /*08b2*/ 	.byte	0x04
	.zero		1


	//   ....[123]....
        /*08b4*/ 	.word	0x00001320
        /*08b8*/ 	.word	0x000000ff
        /*08bc*/ 	.word	0x000003e0
        /*08c0*/ 	.short	0x0100
        /*08c2*/ 	.byte	0x04
	.zero		1


	//   ....[124]....
        /*08c4*/ 	.word	0x00001330
        /*08c8*/ 	.word	0x000000ff
        /*08cc*/ 	.word	0x000003d8
        /*08d0*/ 	.short	0x0100
        /*08d2*/ 	.byte	0x04
	.zero		1


	//   ....[125]....
        /*08d4*/ 	.word	0x00001340
        /*08d8*/ 	.word	0x000000ff
        /*08dc*/ 	.word	0x000003e8
        /*08e0*/ 	.short	0x0100
        /*08e2*/ 	.byte	0x04
	.zero		1


	//   ....[126]....
        /*08e4*/ 	.word	0x00001440
        /*08e8*/ 	.word	0x000000ff
        /*08ec*/ 	.word	0x000003f0
        /*08f0*/ 	.short	0x0100
        /*08f2*/ 	.byte	0x06
	.zero		1


	//   ....[127]....
        /*08f4*/ 	.word	0x00001ff0
        /*08f8*/ 	.word	0x00000003
        /*08fc*/ 	.word	0x000003e0
        /*0900*/ 	.short	0x010a
        /*0902*/ 	.byte	0xff
	.zero		1


	//   ....[128]....
        /*0904*/ 	.word	0x00002020
        /*0908*/ 	.word	0x00000003
        /*090c*/ 	.word	0x000003d0
        /*0910*/ 	.short	0x0101
        /*0912*/ 	.byte	0xff
	.zero		1


	//   ....[129]....
        /*0914*/ 	.word	0x000020e0
        /*0918*/ 	.word	0x000000ff
        /*091c*/ 	.word	0x000001a0
        /*0920*/ 	.short	0x010a
        /*0922*/ 	.byte	0x04
	.zero		1


	//   ....[130]....
        /*0924*/ 	.word	0x000021b0
        /*0928*/ 	.word	0x000000ff
        /*092c*/ 	.word	0x000001a0
        /*0930*/ 	.short	0x010a
        /*0932*/ 	.byte	0x21
	.zero		1


	//   ....[131]....
        /*0934*/ 	.word	0x00002360
        /*0938*/ 	.word	0x000000ff
        /*093c*/ 	.word	0x000001a0
        /*0940*/ 	.short	0x010a
        /*0942*/ 	.byte	0x05
	.zero		1


	//   ....[132]....
        /*0944*/ 	.word	0x00002470
        /*0948*/ 	.word	0x000000ff
        /*094c*/ 	.word	0x00000368
        /*0950*/ 	.short	0x0101
        /*0952*/ 	.byte	0x06
	.zero		1


	//   ....[133]....
        /*0954*/ 	.word	0x00002490
        /*0958*/ 	.word	0x000000ff
        /*095c*/ 	.word	0x000001a0
        /*0960*/ 	.short	0x010a
        /*0962*/ 	.byte	0x04
	.zero		1


	//   ....[134]....
        /*0964*/ 	.word	0x00002510
        /*0968*/ 	.word	0x000000ff
        /*096c*/ 	.word	0x000001a0
        /*0970*/ 	.short	0x010a
        /*0972*/ 	.byte	0x11
	.zero		1


	//   ....[135]....
        /*0974*/ 	.word	0x000026a0
        /*0978*/ 	.word	0x000000ff
        /*097c*/ 	.word	0x000001a0
        /*0980*/ 	.short	0x010a
        /*0982*/ 	.byte	0x05
	.zero		1


	//   ....[136]....
        /*0984*/ 	.word	0x00002800
        /*0988*/ 	.word	0x00000003
        /*098c*/ 	.word	0x00000370
        /*0990*/ 	.short	0x010a
        /*0992*/ 	.byte	0xff
	.zero		1


	//   ....[137]....
        /*0994*/ 	.word	0x00002950
        /*0998*/ 	.word	0x00000000
        /*099c*/ 	.word	0x00000000
        /*09a0*/ 	.short	0x0101
        /*09a2*/ 	.byte	0xff
	.zero		1


	//   ....[138]....
        /*09a4*/ 	.word	0x00002f00
        /*09a8*/ 	.word	0x000000ff
        /*09ac*/ 	.word	0x00000000
        /*09b0*/ 	.short	0x010a
        /*09b2*/ 	.byte	0x04
	.zero		1


	//   ....[139]....
        /*09b4*/ 	.word	0x00002f90
        /*09b8*/ 	.word	0x000000ff
        /*09bc*/ 	.word	0x00000000
        /*09c0*/ 	.short	0x010a
        /*09c2*/ 	.byte	0x05
	.zero		1


	//   ....[140]....
        /*09c4*/ 	.word	0x00003020
        /*09c8*/ 	.word	0x000000ff
        /*09cc*/ 	.word	0x00000000
        /*09d0*/ 	.short	0x010a
        /*09d2*/ 	.byte	0x05
	.zero		1


	//   ....[141]....
        /*09d4*/ 	.word	0x000030b0
        /*09d8*/ 	.word	0x000000ff
        /*09dc*/ 	.word	0x00000000
        /*09e0*/ 	.short	0x010a
        /*09e2*/ 	.byte	0x05
	.zero		1


	//   ....[142]....
        /*09e4*/ 	.word	0x00003140
        /*09e8*/ 	.word	0x000000ff
        /*09ec*/ 	.word	0x00000000
        /*09f0*/ 	.short	0x010a
        /*09f2*/ 	.byte	0x05
	.zero		1


	//   ....[143]....
        /*09f4*/ 	.word	0x000031d0
        /*09f8*/ 	.word	0x000000ff
        /*09fc*/ 	.word	0x00000000
        /*0a00*/ 	.short	0x010a
        /*0a02*/ 	.byte	0x05
	.zero		1


	//   ....[144]....
        /*0a04*/ 	.word	0x00003260
        /*0a08*/ 	.word	0x000000ff
        /*0a0c*/ 	.word	0x00000000
        /*0a10*/ 	.short	0x010a
        /*0a12*/ 	.byte	0x05
	.zero		1


	//   ....[145]....
        /*0a14*/ 	.word	0x000032f0
        /*0a18*/ 	.word	0x000000ff
        /*0a1c*/ 	.word	0x00000000
        /*0a20*/ 	.short	0x010a
        /*0a22*/ 	.byte	0x05
	.zero		1


	//   ....[146]....
        /*0a24*/ 	.word	0x00003380
        /*0a28*/ 	.word	0x000000ff
        /*0a2c*/ 	.word	0x00000000
        /*0a30*/ 	.short	0x010a
        /*0a32*/ 	.byte	0x05
	.zero		1


	//   ....[147]....
        /*0a34*/ 	.word	0x00003410
        /*0a38*/ 	.word	0x000000ff
        /*0a3c*/ 	.word	0x00000000
        /*0a40*/ 	.short	0x010a
        /*0a42*/ 	.byte	0x05
	.zero		1


	//   ....[148]....
        /*0a44*/ 	.word	0x000034a0
        /*0a48*/ 	.word	0x000000ff
        /*0a4c*/ 	.word	0x00000000
        /*0a50*/ 	.short	0x010a
        /*0a52*/ 	.byte	0x05
	.zero		1


	//   ....[149]....
        /*0a54*/ 	.word	0x00003530
        /*0a58*/ 	.word	0x000000ff
        /*0a5c*/ 	.word	0x00000000
        /*0a60*/ 	.short	0x010a
        /*0a62*/ 	.byte	0x05
	.zero		1


	//   ....[150]....
        /*0a64*/ 	.word	0x000035c0
        /*0a68*/ 	.word	0x000000ff
        /*0a6c*/ 	.word	0x00000000
        /*0a70*/ 	.short	0x010a
        /*0a72*/ 	.byte	0x05
	.zero		1


	//   ....[151]....
        /*0a74*/ 	.word	0x00003650
        /*0a78*/ 	.word	0x000000ff
        /*0a7c*/ 	.word	0x00000000
        /*0a80*/ 	.short	0x010a
        /*0a82*/ 	.byte	0x05
	.zero		1


	//   ....[152]....
        /*0a84*/ 	.word	0x000036e0
        /*0a88*/ 	.word	0x000000ff
        /*0a8c*/ 	.word	0x00000000
        /*0a90*/ 	.short	0x010a
        /*0a92*/ 	.byte	0x05
	.zero		1


	//   ....[153]....
        /*0a94*/ 	.word	0x00003770
        /*0a98*/ 	.word	0x000000ff
        /*0a9c*/ 	.word	0x00000000
        /*0aa0*/ 	.short	0x010a
        /*0aa2*/ 	.byte	0x05
	.zero		1


	//   ....[154]....
        /*0aa4*/ 	.word	0x00003800
        /*0aa8*/ 	.word	0x000000ff
        /*0aac*/ 	.word	0x00000000
        /*0ab0*/ 	.short	0x010a
        /*0ab2*/ 	.byte	0x05
	.zero		1


	//   ....[155]....
        /*0ab4*/ 	.word	0x00003890
        /*0ab8*/ 	.word	0x000000ff
        /*0abc*/ 	.word	0x00000000
        /*0ac0*/ 	.short	0x010a
        /*0ac2*/ 	.byte	0x05
	.zero		1


	//   ....[156]....
        /*0ac4*/ 	.word	0x00003920
        /*0ac8*/ 	.word	0x000000ff
        /*0acc*/ 	.word	0x00000000
        /*0ad0*/ 	.short	0x010a
        /*0ad2*/ 	.byte	0x05
	.zero		1


	//   ....[157]....
        /*0ad4*/ 	.word	0x000039b0
        /*0ad8*/ 	.word	0x000000ff
        /*0adc*/ 	.word	0x00000000
        /*0ae0*/ 	.short	0x010a
        /*0ae2*/ 	.byte	0x05
	.zero		1


	//   ....[158]....
        /*0ae4*/ 	.word	0x00003a40
        /*0ae8*/ 	.word	0x000000ff
        /*0aec*/ 	.word	0x00000000
        /*0af0*/ 	.short	0x010a
        /*0af2*/ 	.byte	0x05
	.zero		1


	//   ....[159]....
        /*0af4*/ 	.word	0x00003ad0
        /*0af8*/ 	.word	0x000000ff
        /*0afc*/ 	.word	0x00000000
        /*0b00*/ 	.short	0x010a
        /*0b02*/ 	.byte	0x05
	.zero		1


	//   ....[160]....
        /*0b04*/ 	.word	0x00003b60
        /*0b08*/ 	.word	0x000000ff
        /*0b0c*/ 	.word	0x00000000
        /*0b10*/ 	.short	0x010a
        /*0b12*/ 	.byte	0x05
	.zero		1


	//   ....[161]....
        /*0b14*/ 	.word	0x00003bf0
        /*0b18*/ 	.word	0x000000ff
        /*0b1c*/ 	.word	0x00000000
        /*0b20*/ 	.short	0x010a
        /*0b22*/ 	.byte	0x05
	.zero		1


	//   ....[162]....
        /*0b24*/ 	.word	0x00003c80
        /*0b28*/ 	.word	0x000000ff
        /*0b2c*/ 	.word	0x00000000
        /*0b30*/ 	.short	0x010a
        /*0b32*/ 	.byte	0x05
	.zero		1


	//   ....[163]....
        /*0b34*/ 	.word	0x00003d10
        /*0b38*/ 	.word	0x000000ff
        /*0b3c*/ 	.word	0x00000000
        /*0b40*/ 	.short	0x010a
        /*0b42*/ 	.byte	0x05
	.zero		1


	//   ....[164]....
        /*0b44*/ 	.word	0x00003da0
        /*0b48*/ 	.word	0x000000ff
        /*0b4c*/ 	.word	0x00000000
        /*0b50*/ 	.short	0x010a
        /*0b52*/ 	.byte	0x05
	.zero		1


	//   ....[165]....
        /*0b54*/ 	.word	0x00003e30
        /*0b58*/ 	.word	0x000000ff
        /*0b5c*/ 	.word	0x00000000
        /*0b60*/ 	.short	0x010a
        /*0b62*/ 	.byte	0x05
	.zero		1


	//   ....[166]....
        /*0b64*/ 	.word	0x00003ec0
        /*0b68*/ 	.word	0x000000ff
        /*0b6c*/ 	.word	0x00000000
        /*0b70*/ 	.short	0x010a
        /*0b72*/ 	.byte	0x05
	.zero		1


	//   ....[167]....
        /*0b74*/ 	.word	0x00003f50
        /*0b78*/ 	.word	0x000000ff
        /*0b7c*/ 	.word	0x00000000
        /*0b80*/ 	.short	0x010a
        /*0b82*/ 	.byte	0x05
	.zero		1


	//   ....[168]....
        /*0b84*/ 	.word	0x00003fe0
        /*0b88*/ 	.word	0x000000ff
        /*0b8c*/ 	.word	0x00000000
        /*0b90*/ 	.short	0x010a
        /*0b92*/ 	.byte	0x05
	.zero		1


	//   ....[169]....
        /*0b94*/ 	.word	0x00004070
        /*0b98*/ 	.word	0x000000ff
        /*0b9c*/ 	.word	0x00000000
        /*0ba0*/ 	.short	0x010a
        /*0ba2*/ 	.byte	0x05
	.zero		1


	//   ....[170]....
        /*0ba4*/ 	.word	0x00004100
        /*0ba8*/ 	.word	0x000000ff
        /*0bac*/ 	.word	0x00000000
        /*0bb0*/ 	.short	0x010a
        /*0bb2*/ 	.byte	0x05
	.zero		1


	//   ....[171]....
        /*0bb4*/ 	.word	0x00004190
        /*0bb8*/ 	.word	0x000000ff
        /*0bbc*/ 	.word	0x00000000
        /*0bc0*/ 	.short	0x010a
        /*0bc2*/ 	.byte	0x05
	.zero		1


	//   ....[172]....
        /*0bc4*/ 	.word	0x00004220
        /*0bc8*/ 	.word	0x000000ff
        /*0bcc*/ 	.word	0x00000000
        /*0bd0*/ 	.short	0x010a
        /*0bd2*/ 	.byte	0x05
	.zero		1


	//   ....[173]....
        /*0bd4*/ 	.word	0x000042b0
        /*0bd8*/ 	.word	0x000000ff
        /*0bdc*/ 	.word	0x00000000
        /*0be0*/ 	.short	0x010a
        /*0be2*/ 	.byte	0x05
	.zero		1


	//   ....[174]....
        /*0be4*/ 	.word	0x00004340
        /*0be8*/ 	.word	0x000000ff
        /*0bec*/ 	.word	0x00000000
        /*0bf0*/ 	.short	0x010a
        /*0bf2*/ 	.byte	0x05
	.zero		1


	//   ....[175]....
        /*0bf4*/ 	.word	0x000043d0
        /*0bf8*/ 	.word	0x000000ff
        /*0bfc*/ 	.word	0x00000000
        /*0c00*/ 	.short	0x010a
        /*0c02*/ 	.byte	0x05
	.zero		1


	//   ....[176]....
        /*0c04*/ 	.word	0x00004460
        /*0c08*/ 	.word	0x000000ff
        /*0c0c*/ 	.word	0x00000000
        /*0c10*/ 	.short	0x010a
        /*0c12*/ 	.byte	0x05
	.zero		1


	//   ....[177]....
        /*0c14*/ 	.word	0x000044f0
        /*0c18*/ 	.word	0x000000ff
        /*0c1c*/ 	.word	0x00000000
        /*0c20*/ 	.short	0x010a
        /*0c22*/ 	.byte	0x05
	.zero		1


	//   ....[178]....
        /*0c24*/ 	.word	0x00004580
        /*0c28*/ 	.word	0x000000ff
        /*0c2c*/ 	.word	0x00000000
        /*0c30*/ 	.short	0x010a
        /*0c32*/ 	.byte	0x05
	.zero		1


	//   ....[179]....
        /*0c34*/ 	.word	0x00004610
        /*0c38*/ 	.word	0x000000ff
        /*0c3c*/ 	.word	0x00000000
        /*0c40*/ 	.short	0x010a
        /*0c42*/ 	.byte	0x05
	.zero		1


	//   ....[180]....
        /*0c44*/ 	.word	0x000046a0
        /*0c48*/ 	.word	0x000000ff
        /*0c4c*/ 	.word	0x00000000
        /*0c50*/ 	.short	0x010a
        /*0c52*/ 	.byte	0x05
	.zero		1


	//   ....[181]....
        /*0c54*/ 	.word	0x00004730
        /*0c58*/ 	.word	0x000000ff
        /*0c5c*/ 	.word	0x00000000
        /*0c60*/ 	.short	0x010a
        /*0c62*/ 	.byte	0x05
	.zero		1


	//   ....[182]....
        /*0c64*/ 	.word	0x000047c0
        /*0c68*/ 	.word	0x000000ff
        /*0c6c*/ 	.word	0x00000000
        /*0c70*/ 	.short	0x010a
        /*0c72*/ 	.byte	0x05
	.zero		1


	//   ....[183]....
        /*0c74*/ 	.word	0x00004850
        /*0c78*/ 	.word	0x000000ff
        /*0c7c*/ 	.word	0x00000000
        /*0c80*/ 	.short	0x010a
        /*0c82*/ 	.byte	0x05
	.zero		1


	//   ....[184]....
        /*0c84*/ 	.word	0x000048e0
        /*0c88*/ 	.word	0x000000ff
        /*0c8c*/ 	.word	0x00000000
        /*0c90*/ 	.short	0x010a
        /*0c92*/ 	.byte	0x05
	.zero		1


	//   ....[185]....
        /*0c94*/ 	.word	0x00004970
        /*0c98*/ 	.word	0x000000ff
        /*0c9c*/ 	.word	0x00000000
        /*0ca0*/ 	.short	0x010a
        /*0ca2*/ 	.byte	0x05
	.zero		1


	//   ....[186]....
        /*0ca4*/ 	.word	0x00004a00
        /*0ca8*/ 	.word	0x000000ff
        /*0cac*/ 	.word	0x00000000
        /*0cb0*/ 	.short	0x010a
        /*0cb2*/ 	.byte	0x05
	.zero		1


	//   ....[187]....
        /*0cb4*/ 	.word	0x00004a90
        /*0cb8*/ 	.word	0x000000ff
        /*0cbc*/ 	.word	0x00000000
        /*0cc0*/ 	.short	0x010a
        /*0cc2*/ 	.byte	0x05
	.zero		1


	//   ....[188]....
        /*0cc4*/ 	.word	0x00004b20
        /*0cc8*/ 	.word	0x000000ff
        /*0ccc*/ 	.word	0x00000000
        /*0cd0*/ 	.short	0x010a
        /*0cd2*/ 	.byte	0x05
	.zero		1


	//   ....[189]....
        /*0cd4*/ 	.word	0x00004bc0
        /*0cd8*/ 	.word	0x00000000
        /*0cdc*/ 	.word	0x00000000
        /*0ce0*/ 	.short	0x010a
        /*0ce2*/ 	.byte	0xff
	.zero		1


	//   ....[190]....
        /*0ce4*/ 	.word	0x00004ce0
        /*0ce8*/ 	.word	0x00000002
        /*0cec*/ 	.word	0x000003d0
        /*0cf0*/ 	.short	0x010a
        /*0cf2*/ 	.byte	0xff
	.zero		1


	//   ....[191]....
        /*0cf4*/ 	.word	0x00004d40
        /*0cf8*/ 	.word	0x00000004
        /*0cfc*/ 	.word	0x00000000
        /*0d00*/ 	.short	0x0101
        /*0d02*/ 	.byte	0xff
	.zero		1


	//   ....[192]....
        /*0d04*/ 	.word	0x00004d60
        /*0d08*/ 	.word	0x000000ff
        /*0d0c*/ 	.word	0x00000380
        /*0d10*/ 	.short	0x010a
        /*0d12*/ 	.byte	0x04
	.zero		1


	//   ....[193]....
        /*0d14*/ 	.word	0x00004e80
        /*0d18*/ 	.word	0x00000002
        /*0d1c*/ 	.word	0x00000370
        /*0d20*/ 	.short	0x010a
        /*0d22*/ 	.byte	0xff
	.zero		1


	//   ....[194]....
        /*0d24*/ 	.word	0x00004f90
        /*0d28*/ 	.word	0x00000002
        /*0d2c*/ 	.word	0x00000000
        /*0d30*/ 	.short	0x0101
        /*0d32*/ 	.byte	0xff
	.zero		1


	//   ....[195]....
        /*0d34*/ 	.word	0x00005020
        /*0d38*/ 	.word	0x000000ff
        /*0d3c*/ 	.word	0x00000380
        /*0d40*/ 	.short	0x0106
        /*0d42*/ 	.byte	0x04
	.zero		1


	//   ....[196]....
        /*0d44*/ 	.word	0x00005040
        /*0d48*/ 	.word	0x000000ff
        /*0d4c*/ 	.word	0x00000380
        /*0d50*/ 	.short	0x010a
        /*0d52*/ 	.byte	0x04
	.zero		1


	//   ....[197]....
        /*0d54*/ 	.word	0x000050d0
        /*0d58*/ 	.word	0x000000ff
        /*0d5c*/ 	.word	0x00000380
        /*0d60*/ 	.short	0x0106
        /*0d62*/ 	.byte	0x07
	.zero		1


	//   ....[198]....
        /*0d64*/ 	.word	0x00005110
        /*0d68*/ 	.word	0x00000000
        /*0d6c*/ 	.word	0x00000380
        /*0d70*/ 	.short	0x010a
        /*0d72*/ 	.byte	0xff
	.zero		1


	//   ....[199]....
        /*0d74*/ 	.word	0x00005350
        /*0d78*/ 	.word	0x000000ff
        /*0d7c*/ 	.word	0x00000008
        /*0d80*/ 	.short	0x010a
        /*0d82*/ 	.byte	0x05
	.zero		1


	//   ....[200]....
        /*0d84*/ 	.word	0x00005370
        /*0d88*/ 	.word	0x000000ff
        /*0d8c*/ 	.word	0x00000008
        /*0d90*/ 	.short	0x010a
        /*0d92*/ 	.byte	0x05
	.zero		1


	//   ....[201]....
        /*0d94*/ 	.word	0x00005500
        /*0d98*/ 	.word	0x000000ff
        /*0d9c*/ 	.word	0x00000008
        /*0da0*/ 	.short	0x010a
        /*0da2*/ 	.byte	0x05
	.zero		1


	//   ....[202]....
        /*0da4*/ 	.word	0x00005520
        /*0da8*/ 	.word	0x000000ff
        /*0dac*/ 	.word	0x00000008
        /*0db0*/ 	.short	0x010a
        /*0db2*/ 	.byte	0x05
	.zero		1


	//   ....[203]....
        /*0db4*/ 	.word	0x000055e0
        /*0db8*/ 	.word	0x000000ff
        /*0dbc*/ 	.word	0x00000000
        /*0dc0*/ 	.short	0x0101
        /*0dc2*/ 	.byte	0x04
	.zero		1


	//   ....[204]....
        /*0dc4*/ 	.word	0x000058c0
        /*0dc8*/ 	.word	0x00000000
        /*0dcc*/ 	.word	0x00000370
        /*0dd0*/ 	.short	0x010a
        /*0dd2*/ 	.byte	0xff
	.zero		1


	//   ....[205]....
        /*0dd4*/ 	.word	0x00005980
        /*0dd8*/ 	.word	0x00000000
        /*0ddc*/ 	.word	0x00000000
        /*0de0*/ 	.short	0x0101
        /*0de2*/ 	.byte	0xff
	.zero		1


	//   ....[206]....
        /*0de4*/ 	.word	0x00005a30
        /*0de8*/ 	.word	0x000000ff
        /*0dec*/ 	.word	0x00000000
        /*0df0*/ 	.short	0x010a
        /*0df2*/ 	.byte	0x04
	.zero		1


	//   ....[207]....
        /*0df4*/ 	.word	0x00005a40
        /*0df8*/ 	.word	0x000000ff
        /*0dfc*/ 	.word	0x000003b0
        /*0e00*/ 	.short	0x010a
        /*0e02*/ 	.byte	0x13
	.zero		1


	//   ....[208]....
        /*0e04*/ 	.word	0x00005b00
        /*0e08*/ 	.word	0x000000ff
        /*0e0c*/ 	.word	0x00000000
        /*0e10*/ 	.short	0x010a
        /*0e12*/ 	.byte	0x06
	.zero		1


	//   ....[209]....
        /*0e14*/ 	.word	0x00005c20
        /*0e18*/ 	.word	0x000000ff
        /*0e1c*/ 	.word	0x00000000
        /*0e20*/ 	.short	0x010a
        /*0e22*/ 	.byte	0x04
	.zero		1


	//   ....[210]....
        /*0e24*/ 	.word	0x00005e40
        /*0e28*/ 	.word	0x000000ff
        /*0e2c*/ 	.word	0x00000000
        /*0e30*/ 	.short	0x010a
        /*0e32*/ 	.byte	0x04
	.zero		1


	//   ....[211]....
        /*0e34*/ 	.word	0x00005ed0
        /*0e38*/ 	.word	0x000000ff
        /*0e3c*/ 	.word	0x00000000
        /*0e40*/ 	.short	0x010a
        /*0e42*/ 	.byte	0x05
	.zero		1


	//   ....[212]....
        /*0e44*/ 	.word	0x00005f60
        /*0e48*/ 	.word	0x000000ff
        /*0e4c*/ 	.word	0x00000000
        /*0e50*/ 	.short	0x010a
        /*0e52*/ 	.byte	0x05
	.zero		1


	//   ....[213]....
        /*0e54*/ 	.word	0x00006000
        /*0e58*/ 	.word	0x00000000
        /*0e5c*/ 	.word	0x00000000
        /*0e60*/ 	.short	0x010a
        /*0e62*/ 	.byte	0xff
	.zero		1


	//   ....[214]....
        /*0e64*/ 	.word	0x00006040
        /*0e68*/ 	.word	0x00000000
        /*0e6c*/ 	.word	0x00000000
        /*0e70*/ 	.short	0x010a
        /*0e72*/ 	.byte	0xff
	.zero		1


	//   ....[215]....
        /*0e74*/ 	.word	0x000060b0
        /*0e78*/ 	.word	0x000000ff
        /*0e7c*/ 	.word	0x00000000
        /*0e80*/ 	.short	0x0101
        /*0e82*/ 	.byte	0x04
	.zero		1


	//   ....[216]....
        /*0e84*/ 	.word	0x000060f0
        /*0e88*/ 	.word	0x000000ff
        /*0e8c*/ 	.word	0x000003f0
        /*0e90*/ 	.short	0x010a
        /*0e92*/ 	.byte	0x0d
	.zero		1


	//   ....[217]....
        /*0e94*/ 	.word	0x00006140
        /*0e98*/ 	.word	0x000000ff
        /*0e9c*/ 	.word	0x00000000
        /*0ea0*/ 	.short	0x0101
        /*0ea2*/ 	.byte	0x04
	.zero		1


	//   ....[218]....
        /*0ea4*/ 	.word	0x000065c0
        /*0ea8*/ 	.word	0x0000000c
        /*0eac*/ 	.word	0x00000370
        /*0eb0*/ 	.short	0x010a
        /*0eb2*/ 	.byte	0xff
	.zero		1


	//   ....[219]....
        /*0eb4*/ 	.word	0x00006730
        /*0eb8*/ 	.word	0x00000000
        /*0ebc*/ 	.word	0x00000000
        /*0ec0*/ 	.short	0x0101
        /*0ec2*/ 	.byte	0xff
	.zero		1


	//   ....[220]....
        /*0ec4*/ 	.word	0x00006bc0
        /*0ec8*/ 	.word	0x000000ff
        /*0ecc*/ 	.word	0x00000368
        /*0ed0*/ 	.short	0x010a
        /*0ed2*/ 	.byte	0x15
	.zero		1


	//   ....[221]....
        /*0ed4*/ 	.word	0x00006d40
        /*0ed8*/ 	.word	0x000000ff
        /*0edc*/ 	.word	0x00000350
        /*0ee0*/ 	.short	0x010a
        /*0ee2*/ 	.byte	0x15
	.zero		1


	//   ....[222]....
        /*0ee4*/ 	.word	0x00006f30
        /*0ee8*/ 	.word	0x000000ff
        /*0eec*/ 	.word	0x00000340
        /*0ef0*/ 	.short	0x010b
        /*0ef2*/ 	.byte	0x15
	.zero		1


	//   ....[223]....
        /*0ef4*/ 	.word	0x00006f40
        /*0ef8*/ 	.word	0x000000ff
        /*0efc*/ 	.word	0x00000000
        /*0f00*/ 	.short	0x0101
        /*0f02*/ 	.byte	0x06
	.zero		1


	//   ....[224]....
        /*0f04*/ 	.word	0x00006f50
        /*0f08*/ 	.word	0x000000ff
        /*0f0c*/ 	.word	0x00000358
        /*0f10*/ 	.short	0x010a
        /*0f12*/ 	.byte	0x15
	.zero		1


	//   ....[225]....
        /*0f14*/ 	.word	0x00007190
        /*0f18*/ 	.word	0x000000ff
        /*0f1c*/ 	.word	0x00000348
        /*0f20*/ 	.short	0x010b
        /*0f22*/ 	.byte	0x15
	.zero		1


	//   ....[226]....
        /*0f24*/ 	.word	0x000071a0
        /*0f28*/ 	.word	0x000000ff
        /*0f2c*/ 	.word	0x00000000
        /*0f30*/ 	.short	0x0101
        /*0f32*/ 	.byte	0x25
	.zero		1


	//   ....[227]....
        /*0f34*/ 	.word	0x000071e0
        /*0f38*/ 	.word	0x000000ff
        /*0f3c*/ 	.word	0x00000350
        /*0f40*/ 	.short	0x010a
        /*0f42*/ 	.byte	0x15
	.zero		1


	//   ....[228]....
        /*0f44*/ 	.word	0x00007220
        /*0f48*/ 	.word	0x00000000
        /*0f4c*/ 	.word	0x00000358
        /*0f50*/ 	.short	0x010a
        /*0f52*/ 	.byte	0xff
	.zero		1


	//   ....[229]....
        /*0f54*/ 	.word	0x00007520
        /*0f58*/ 	.word	0x00000003
        /*0f5c*/ 	.word	0x00000370
        /*0f60*/ 	.short	0x010a
        /*0f62*/ 	.byte	0xff
	.zero		1


	//   ....[230]....
        /*0f64*/ 	.word	0x000076a0
        /*0f68*/ 	.word	0x00000000
        /*0f6c*/ 	.word	0x00000000
        /*0f70*/ 	.short	0x0101
        /*0f72*/ 	.byte	0xff
	.zero		1


	//   ....[231]....
        /*0f74*/ 	.word	0x000081b0
        /*0f78*/ 	.word	0x00000003
        /*0f7c*/ 	.word	0x00000340
        /*0f80*/ 	.short	0x010a
        /*0f82*/ 	.byte	0xff
	.zero		1


	//   ....[232]....
        /*0f84*/ 	.word	0x000081f0
        /*0f88*/ 	.word	0x0000005a
        /*0f8c*/ 	.word	0x00000390
        /*0f90*/ 	.short	0x010a
        /*0f92*/ 	.byte	0xff
	.zero		1


	//   ....[233]....
        /*0f94*/ 	.word	0x00008320
        /*0f98*/ 	.word	0x00000003
        /*0f9c*/ 	.word	0x00000340
        /*0fa0*/ 	.short	0x010a
        /*0fa2*/ 	.byte	0xff
	.zero		1


	//   ....[234]....
        /*0fa4*/ 	.word	0x00008460
        /*0fa8*/ 	.word	0x00000000
        /*0fac*/ 	.word	0x00000000
        /*0fb0*/ 	.short	0x0101
        /*0fb2*/ 	.byte	0xff
	.zero		1


	//   ....[235]....
        /*0fb4*/ 	.word	0x000084c0
        /*0fb8*/ 	.word	0x0000005a
        /*0fbc*/ 	.word	0x00000390
        /*0fc0*/ 	.short	0x010a
        /*0fc2*/ 	.byte	0xff
	.zero		1


	//   ....[236]....
        /*0fc4*/ 	.word	0x00009070
        /*0fc8*/ 	.word	0x0000006d
        /*0fcc*/ 	.word	0x00000340
        /*0fd0*/ 	.short	0x010a
        /*0fd2*/ 	.byte	0xff
	.zero		1


	//   ....[237]....
        /*0fd4*/ 	.word	0x00009130
        /*0fd8*/ 	.word	0x0000006d
        /*0fdc*/ 	.word	0x00000340
        /*0fe0*/ 	.short	0x010a
        /*0fe2*/ 	.byte	0xff
	.zero		1


	//   ....[238]....
        /*0fe4*/ 	.word	0x00009270
        /*0fe8*/ 	.word	0x00000002
        /*0fec*/ 	.word	0x00000000
        /*0ff0*/ 	.short	0x0101
        /*0ff2*/ 	.byte	0xff
	.zero		1


	//   ....[239]....
        /*0ff4*/ 	.word	0x00009550
        /*0ff8*/ 	.word	0x0000005a
        /*0ffc*/ 	.word	0x00000000
        /*1000*/ 	.short	0x0101
        /*1002*/ 	.byte	0xff
	.zero		1


	//   ....[240]....
        /*1004*/ 	.word	0x00009f20
        /*1008*/ 	.word	0x00000003
        /*100c*/ 	.word	0x000003e0
        /*1010*/ 	.short	0x010a
        /*1012*/ 	.byte	0xff
	.zero		1


	//   ....[241]....
        /*1014*/ 	.word	0x00009f80
        /*1018*/ 	.word	0x00000000
        /*101c*/ 	.word	0x000001a0
        /*1020*/ 	.short	0x010a
        /*1022*/ 	.byte	0xff
	.zero		1


	//   ....[242]....
        /*1024*/ 	.word	0x00009fe0
        /*1028*/ 	.word	0x00000000
        /*102c*/ 	.word	0x000001a0
        /*1030*/ 	.short	0x010a
        /*1032*/ 	.byte	0xff
	.zero		1


	//   ....[243]....
        /*1034*/ 	.word	0x0000a030
        /*1038*/ 	.word	0x00000003
        /*103c*/ 	.word	0x00000370
        /*1040*/ 	.short	0x010a
        /*1042*/ 	.byte	0xff
	.zero		1


	//   ....[244]....
        /*1044*/ 	.word	0x0000a090
        /*1048*/ 	.word	0x00000000
        /*104c*/ 	.word	0x00000000
        /*1050*/ 	.short	0x010a
        /*1052*/ 	.byte	0xff
	.zero		1


	//   ....[245]....
        /*1054*/ 	.word	0x0000a0f0
        /*1058*/ 	.word	0x00000000
        /*105c*/ 	.word	0x00000000
        /*1060*/ 	.short	0x010a
        /*1062*/ 	.byte	0xff
	.zero		1


	//   ....[246]....
        /*1064*/ 	.word	0x0000a150
        /*1068*/ 	.word	0x00000000
        /*106c*/ 	.word	0x00000000
        /*1070*/ 	.short	0x010a
        /*1072*/ 	.byte	0xff
	.zero		1


	//   ....[247]....
        /*1074*/ 	.word	0x0000a1b0
        /*1078*/ 	.word	0x00000000
        /*107c*/ 	.word	0x00000000
        /*1080*/ 	.short	0x010a
        /*1082*/ 	.byte	0xff
	.zero		1


	//   ....[248]....
        /*1084*/ 	.word	0x0000a210
        /*1088*/ 	.word	0x00000000
        /*108c*/ 	.word	0x00000000
        /*1090*/ 	.short	0x010a
        /*1092*/ 	.byte	0xff
	.zero		1


	//   ....[249]....
        /*1094*/ 	.word	0x0000a270
        /*1098*/ 	.word	0x00000000
        /*109c*/ 	.word	0x00000000
        /*10a0*/ 	.short	0x010a
        /*10a2*/ 	.byte	0xff
	.zero		1


	//   ....[250]....
        /*10a4*/ 	.word	0x0000a2d0
        /*10a8*/ 	.word	0x00000000
        /*10ac*/ 	.word	0x00000000
        /*10b0*/ 	.short	0x010a
        /*10b2*/ 	.byte	0xff
	.zero		1


	//   ....[251]....
        /*10b4*/ 	.word	0x0000a330
        /*10b8*/ 	.word	0x00000000
        /*10bc*/ 	.word	0x00000000
        /*10c0*/ 	.short	0x010a
        /*10c2*/ 	.byte	0xff
	.zero		1


	//   ....[252]....
        /*10c4*/ 	.word	0x0000a390
        /*10c8*/ 	.word	0x00000000
        /*10cc*/ 	.word	0x00000000
        /*10d0*/ 	.short	0x010a
        /*10d2*/ 	.byte	0xff
	.zero		1


	//   ....[253]....
        /*10d4*/ 	.word	0x0000a3f0
        /*10d8*/ 	.word	0x00000000
        /*10dc*/ 	.word	0x00000000
        /*10e0*/ 	.short	0x010a
        /*10e2*/ 	.byte	0xff
	.zero		1


	//   ....[254]....
        /*10e4*/ 	.word	0x0000a450
        /*10e8*/ 	.word	0x00000000
        /*10ec*/ 	.word	0x00000000
        /*10f0*/ 	.short	0x010a
        /*10f2*/ 	.byte	0xff
	.zero		1


	//   ....[255]....
        /*10f4*/ 	.word	0x0000a4b0
        /*10f8*/ 	.word	0x00000000
        /*10fc*/ 	.word	0x00000000
        /*1100*/ 	.short	0x010a
        /*1102*/ 	.byte	0xff
	.zero		1


	//   ....[0]....
        /*1104*/ 	.word	0x0000a510
        /*1108*/ 	.word	0x00000000
        /*110c*/ 	.word	0x00000000
        /*1110*/ 	.short	0x010a
        /*1112*/ 	.byte	0xff
	.zero		1


	//   ....[1]....
        /*1114*/ 	.word	0x0000a570
        /*1118*/ 	.word	0x00000000
        /*111c*/ 	.word	0x00000000
        /*1120*/ 	.short	0x010a
        /*1122*/ 	.byte	0xff
	.zero		1


	//   ....[2]....
        /*1124*/ 	.word	0x0000a5d0
        /*1128*/ 	.word	0x00000000
        /*112c*/ 	.word	0x00000000
        /*1130*/ 	.short	0x010a
        /*1132*/ 	.byte	0xff
	.zero		1


	//   ....[3]....
        /*1134*/ 	.word	0x0000a630
        /*1138*/ 	.word	0x00000000
        /*113c*/ 	.word	0x00000000
        /*1140*/ 	.short	0x010a
        /*1142*/ 	.byte	0xff
	.zero		1


	//   ....[4]....
        /*1144*/ 	.word	0x0000a690
        /*1148*/ 	.word	0x00000000
        /*114c*/ 	.word	0x00000000
        /*1150*/ 	.short	0x010a
        /*1152*/ 	.byte	0xff
	.zero		1


	//   ....[5]....
        /*1154*/ 	.word	0x0000a6f0
        /*1158*/ 	.word	0x00000000
        /*115c*/ 	.word	0x00000000
        /*1160*/ 	.short	0x010a
        /*1162*/ 	.byte	0xff
	.zero		1


	//   ....[6]....
        /*1164*/ 	.word	0x0000a750
        /*1168*/ 	.word	0x00000000
        /*116c*/ 	.word	0x00000000
        /*1170*/ 	.short	0x010a
        /*1172*/ 	.byte	0xff
	.zero		1


	//   ....[7]....
        /*1174*/ 	.word	0x0000a7b0
        /*1178*/ 	.word	0x00000000
        /*117c*/ 	.word	0x00000000
        /*1180*/ 	.short	0x010a
        /*1182*/ 	.byte	0xff
	.zero		1


	//   ....[8]....
        /*1184*/ 	.word	0x0000a810
        /*1188*/ 	.word	0x00000000
        /*118c*/ 	.word	0x00000000
        /*1190*/ 	.short	0x010a
        /*1192*/ 	.byte	0xff
	.zero		1


	//   ....[9]....
        /*1194*/ 	.word	0x0000a870
        /*1198*/ 	.word	0x00000000
        /*119c*/ 	.word	0x00000000
        /*11a0*/ 	.short	0x010a
        /*11a2*/ 	.byte	0xff
	.zero		1


	//   ....[10]....
        /*11a4*/ 	.word	0x0000a8d0
        /*11a8*/ 	.word	0x00000000
        /*11ac*/ 	.word	0x00000000
        /*11b0*/ 	.short	0x010a
        /*11b2*/ 	.byte	0xff
	.zero		1


	//   ....[11]....
        /*11b4*/ 	.word	0x0000a930
        /*11b8*/ 	.word	0x00000000
        /*11bc*/ 	.word	0x00000000
        /*11c0*/ 	.short	0x010a
        /*11c2*/ 	.byte	0xff
	.zero		1


	//   ....[12]....
        /*11c4*/ 	.word	0x0000a990
        /*11c8*/ 	.word	0x00000000
        /*11cc*/ 	.word	0x00000000
        /*11d0*/ 	.short	0x010a
        /*11d2*/ 	.byte	0xff
	.zero		1


	//   ....[13]....
        /*11d4*/ 	.word	0x0000a9f0
        /*11d8*/ 	.word	0x00000000
        /*11dc*/ 	.word	0x00000000
        /*11e0*/ 	.short	0x010a
        /*11e2*/ 	.byte	0xff
	.zero		1


	//   ....[14]....
        /*11e4*/ 	.word	0x0000aa50
        /*11e8*/ 	.word	0x00000000
        /*11ec*/ 	.word	0x00000000
        /*11f0*/ 	.short	0x010a
        /*11f2*/ 	.byte	0xff
	.zero		1


	//   ....[15]....
        /*11f4*/ 	.word	0x0000aab0
        /*11f8*/ 	.word	0x00000000
        /*11fc*/ 	.word	0x00000000
        /*1200*/ 	.short	0x010a
        /*1202*/ 	.byte	0xff
	.zero		1


	//   ....[16]....
        /*1204*/ 	.word	0x0000ab10
        /*1208*/ 	.word	0x00000000
        /*120c*/ 	.word	0x00000000
        /*1210*/ 	.short	0x010a
        /*1212*/ 	.byte	0xff
	.zero		1


	//   ....[17]....
        /*1214*/ 	.word	0x0000ab70
        /*1218*/ 	.word	0x00000000
        /*121c*/ 	.word	0x00000000
        /*1220*/ 	.short	0x010a
        /*1222*/ 	.byte	0xff
	.zero		1


	//   ....[18]....
        /*1224*/ 	.word	0x0000abd0
        /*1228*/ 	.word	0x00000000
        /*122c*/ 	.word	0x00000000
        /*1230*/ 	.short	0x010a
        /*1232*/ 	.byte	0xff
	.zero		1


	//   ....[19]....
        /*1234*/ 	.word	0x0000ac30
        /*1238*/ 	.word	0x00000000
        /*123c*/ 	.word	0x00000000
        /*1240*/ 	.short	0x010a
        /*1242*/ 	.byte	0xff
	.zero		1


	//   ....[20]....
        /*1244*/ 	.word	0x0000ac90
        /*1248*/ 	.word	0x00000000
        /*124c*/ 	.word	0x00000000
        /*1250*/ 	.short	0x010a
        /*1252*/ 	.byte	0xff
	.zero		1


	//   ....[21]....
        /*1254*/ 	.word	0x0000acf0
        /*1258*/ 	.word	0x00000000
        /*125c*/ 	.word	0x00000000
        /*1260*/ 	.short	0x010a
        /*1262*/ 	.byte	0xff
	.zero		1


	//   ....[22]....
        /*1264*/ 	.word	0x0000ad50
        /*1268*/ 	.word	0x00000000
        /*126c*/ 	.word	0x00000000
        /*1270*/ 	.short	0x010a
        /*1272*/ 	.byte	0xff
	.zero		1


	//   ....[23]....
        /*1274*/ 	.word	0x0000adb0
        /*1278*/ 	.word	0x00000000
        /*127c*/ 	.word	0x00000000
        /*1280*/ 	.short	0x010a
        /*1282*/ 	.byte	0xff
	.zero		1


	//   ....[24]....
        /*1284*/ 	.word	0x0000ae10
        /*1288*/ 	.word	0x00000000
        /*128c*/ 	.word	0x00000000
        /*1290*/ 	.short	0x010a
        /*1292*/ 	.byte	0xff
	.zero		1


	//   ....[25]....
        /*1294*/ 	.word	0x0000ae70
        /*1298*/ 	.word	0x00000000
        /*129c*/ 	.word	0x00000000
        /*12a0*/ 	.short	0x010a
        /*12a2*/ 	.byte	0xff
	.zero		1


	//   ....[26]....
        /*12a4*/ 	.word	0x0000aed0
        /*12a8*/ 	.word	0x00000000
        /*12ac*/ 	.word	0x00000000
        /*12b0*/ 	.short	0x010a
        /*12b2*/ 	.byte	0xff
	.zero		1


	//   ....[27]....
        /*12b4*/ 	.word	0x0000af30
        /*12b8*/ 	.word	0x00000000
        /*12bc*/ 	.word	0x00000000
        /*12c0*/ 	.short	0x010a
        /*12c2*/ 	.byte	0xff
	.zero		1


	//   ....[28]....
        /*12c4*/ 	.word	0x0000af90
        /*12c8*/ 	.word	0x00000000
        /*12cc*/ 	.word	0x00000000
        /*12d0*/ 	.short	0x010a
        /*12d2*/ 	.byte	0xff
	.zero		1


	//   ....[29]....
        /*12d4*/ 	.word	0x0000aff0
        /*12d8*/ 	.word	0x00000000
        /*12dc*/ 	.word	0x00000000
        /*12e0*/ 	.short	0x010a
        /*12e2*/ 	.byte	0xff
	.zero		1


	//   ....[30]....
        /*12e4*/ 	.word	0x0000b050
        /*12e8*/ 	.word	0x00000000
        /*12ec*/ 	.word	0x00000000
        /*12f0*/ 	.short	0x010a
        /*12f2*/ 	.byte	0xff
	.zero		1


	//   ....[31]....
        /*12f4*/ 	.word	0x0000b0b0
        /*12f8*/ 	.word	0x00000000
        /*12fc*/ 	.word	0x00000000
        /*1300*/ 	.short	0x010a
        /*1302*/ 	.byte	0xff
	.zero		1


	//   ....[32]....
        /*1304*/ 	.word	0x0000b110
        /*1308*/ 	.word	0x00000000
        /*130c*/ 	.word	0x00000000
        /*1310*/ 	.short	0x010a
        /*1312*/ 	.byte	0xff
	.zero		1


	//   ....[33]....
        /*1314*/ 	.word	0x0000b170
        /*1318*/ 	.word	0x00000000
        /*131c*/ 	.word	0x00000000
        /*1320*/ 	.short	0x010a
        /*1322*/ 	.byte	0xff
	.zero		1


	//   ....[34]....
        /*1324*/ 	.word	0x0000b1d0
        /*1328*/ 	.word	0x00000000
        /*132c*/ 	.word	0x00000000
        /*1330*/ 	.short	0x010a
        /*1332*/ 	.byte	0xff
	.zero		1


	//   ....[35]....
        /*1334*/ 	.word	0x0000b230
        /*1338*/ 	.word	0x00000000
        /*133c*/ 	.word	0x00000000
        /*1340*/ 	.short	0x010a
        /*1342*/ 	.byte	0xff
	.zero		1


	//   ....[36]....
        /*1344*/ 	.word	0x0000b290
        /*1348*/ 	.word	0x00000000
        /*134c*/ 	.word	0x00000000
        /*1350*/ 	.short	0x010a
        /*1352*/ 	.byte	0xff
	.zero		1


	//   ....[37]....
        /*1354*/ 	.word	0x0000b2f0
        /*1358*/ 	.word	0x00000000
        /*135c*/ 	.word	0x00000000
        /*1360*/ 	.short	0x010a
        /*1362*/ 	.byte	0xff
	.zero		1


	//   ....[38]....
        /*1364*/ 	.word	0x0000b350
        /*1368*/ 	.word	0x00000000
        /*136c*/ 	.word	0x00000000
        /*1370*/ 	.short	0x010a
        /*1372*/ 	.byte	0xff
	.zero		1


	//   ....[39]....
        /*1374*/ 	.word	0x0000b3a0
        /*1378*/ 	.word	0x00000002
        /*137c*/ 	.word	0x000003d0
        /*1380*/ 	.short	0x010a
        /*1382*/ 	.byte	0xff
	.zero		1


	//   ....[40]....
        /*1384*/ 	.word	0x0000b400
        /*1388*/ 	.word	0x00000002
        /*138c*/ 	.word	0x00000380
        /*1390*/ 	.short	0x010a
        /*1392*/ 	.byte	0xff
	.zero		1


	//   ....[41]....
        /*1394*/ 	.word	0x0000b450
        /*1398*/ 	.word	0x00000002
        /*139c*/ 	.word	0x00000370
        /*13a0*/ 	.short	0x010a
        /*13a2*/ 	.byte	0xff
	.zero		1


	//   ....[42]....
        /*13a4*/ 	.word	0x0000b4b0
        /*13a8*/ 	.word	0x00000000
        /*13ac*/ 	.word	0x00000380
        /*13b0*/ 	.short	0x010a
        /*13b2*/ 	.byte	0xff
	.zero		1


	//   ....[43]....
        /*13b4*/ 	.word	0x0000b510
        /*13b8*/ 	.word	0x00000000
        /*13bc*/ 	.word	0x00000008
        /*13c0*/ 	.short	0x010a
        /*13c2*/ 	.byte	0xff
	.zero		1


	//   ....[44]....
        /*13c4*/ 	.word	0x0000b5f0
        /*13c8*/ 	.word	0x00000000
        /*13cc*/ 	.word	0x00000008
        /*13d0*/ 	.short	0x010a
        /*13d2*/ 	.byte	0xff
	.zero		1


	//   ....[45]....
        /*13d4*/ 	.word	0x0000b640
        /*13d8*/ 	.word	0x00000000
        /*13dc*/ 	.word	0x00000370
        /*13e0*/ 	.short	0x010a
        /*13e2*/ 	.byte	0xff
	.zero		1


	//   ....[46]....
        /*13e4*/ 	.word	0x0000b6a0
        /*13e8*/ 	.word	0x00000000
        /*13ec*/ 	.word	0x000003b0
        /*13f0*/ 	.short	0x010a
        /*13f2*/ 	.byte	0xff
	.zero		1


	//   ....[47]....
        /*13f4*/ 	.word	0x0000b700
        /*13f8*/ 	.word	0x00000000
        /*13fc*/ 	.word	0x00000000
        /*1400*/ 	.short	0x010a
        /*1402*/ 	.byte	0xff
	.zero		1


	//   ....[48]....
        /*1404*/ 	.word	0x0000b760
        /*1408*/ 	.word	0x00000000
        /*140c*/ 	.word	0x00000000
        /*1410*/ 	.short	0x010a
        /*1412*/ 	.byte	0xff
	.zero		1


	//   ....[49]....
        /*1414*/ 	.word	0x0000b7c0
        /*1418*/ 	.word	0x00000000
        /*141c*/ 	.word	0x00000000
        /*1420*/ 	.short	0x010a
        /*1422*/ 	.byte	0xff
	.zero		1


	//   ....[50]....
        /*1424*/ 	.word	0x0000b820
        /*1428*/ 	.word	0x00000000
        /*142c*/ 	.word	0x00000000
        /*1430*/ 	.short	0x010a
        /*1432*/ 	.byte	0xff
	.zero		1


	//   ....[51]....
        /*1434*/ 	.word	0x0000b880
        /*1438*/ 	.word	0x00000000
        /*143c*/ 	.word	0x000003f0
        /*1440*/ 	.short	0x010a
        /*1442*/ 	.byte	0xff
	.zero		1


	//   ....[52]....
        /*1444*/ 	.word	0x0000b8d0
        /*1448*/ 	.word	0x0000000c
        /*144c*/ 	.word	0x00000370
        /*1450*/ 	.short	0x010a
        /*1452*/ 	.byte	0xff
	.zero		1


	//   ....[53]....
        /*1454*/ 	.word	0x0000b930
        /*1458*/ 	.word	0x00000000
        /*145c*/ 	.word	0x00000368
        /*1460*/ 	.short	0x010a
        /*1462*/ 	.byte	0xff
	.zero		1


	//   ....[54]....
        /*1464*/ 	.word	0x0000b990
        /*1468*/ 	.word	0x00000000
        /*146c*/ 	.word	0x00000350
        /*1470*/ 	.short	0x010a
        /*1472*/ 	.byte	0xff
	.zero		1


	//   ....[55]....
        /*1474*/ 	.word	0x0000b9f0
        /*1478*/ 	.word	0x00000000
        /*147c*/ 	.word	0x00000358
        /*1480*/ 	.short	0x010a
        /*1482*/ 	.byte	0xff
	.zero		1


	//   ....[56]....
        /*1484*/ 	.word	0x0000ba50
        /*1488*/ 	.word	0x00000000
        /*148c*/ 	.word	0x00000350
        /*1490*/ 	.short	0x010a
        /*1492*/ 	.byte	0xff
	.zero		1


	//   ....[57]....
        /*1494*/ 	.word	0x0000baa0
        /*1498*/ 	.word	0x00000003
        /*149c*/ 	.word	0x00000370
        /*14a0*/ 	.short	0x010a
        /*14a2*/ 	.byte	0xff
	.zero		1


	//   ....[58]....
        /*14a4*/ 	.word	0x0000baf0
        /*14a8*/ 	.word	0x00000003
        /*14ac*/ 	.word	0x00000340
        /*14b0*/ 	.short	0x010a
        /*14b2*/ 	.byte	0xff
	.zero		1


	//   ....[59]....
        /*14b4*/ 	.word	0x0000bb40
        /*14b8*/ 	.word	0x0000005a
        /*14bc*/ 	.word	0x00000390
        /*14c0*/ 	.short	0x010a
        /*14c2*/ 	.byte	0xff
	.zero		1


	//   ....[60]....
        /*14c4*/ 	.word	0x0000bb90
        /*14c8*/ 	.word	0x0000006d
        /*14cc*/ 	.word	0x00000340
        /*14d0*/ 	.short	0x010a
        /*14d2*/ 	.byte	0xff
	.zero		1


	//----- nvinfo : EIATTR_NUM_MBARRIERS
	.align		4
.L_47:
        /*14d4*/ 	.byte	0x03, 0x38
        /*14d6*/ 	.short	0x007f


	//----- nvinfo : EIATTR_EXIT_INSTR_OFFSETS
	.align		4
        /*14d8*/ 	.byte	0x04, 0x1c
        /*14da*/ 	.short	(.L_49 - .L_48)


	//   ....[0]....
.L_48:
        /*14dc*/ 	.word	0x00004bf0


	//   ....[1]....
        /*14e0*/ 	.word	0x000050e0


	//   ....[2]....
        /*14e4*/ 	.word	0x00005140


	//   ....[3]....
        /*14e8*/ 	.word	0x00006370


	//   ....[4]....
        /*14ec*/ 	.word	0x00007250


	//   ....[5]....
        /*14f0*/ 	.word	0x00007290


	//   ....[6]....
        /*14f4*/ 	.word	0x00009f10


	//----- nvinfo : EIATTR_MAX_THREADS
	.align		4
.L_49:
        /*14f8*/ 	.byte	0x04, 0x05
        /*14fa*/ 	.short	(.L_51 - .L_50)
.L_50:
        /*14fc*/ 	.word	0x00000100
        /*1500*/ 	.word	0x00000001
        /*1504*/ 	.word	0x00000001


	//----- nvinfo : EIATTR_CRS_STACK_SIZE
	.align		4
.L_51:
        /*1508*/ 	.byte	0x04, 0x1e
        /*150a*/ 	.short	(.L_53 - .L_52)
.L_52:
        /*150c*/ 	.word	0x00000000


	//----- nvinfo : EIATTR_CBANK_PARAM_SIZE
	.align		4
.L_53:
        /*1510*/ 	.byte	0x03, 0x19
        /*1512*/ 	.short	0x0800


	//----- nvinfo : EIATTR_PARAM_CBANK
	.align		4
        /*1514*/ 	.byte	0x04, 0x0a
        /*1516*/ 	.short	(.L_55 - .L_54)
	.align		4
.L_54:
        /*1518*/ 	.word	index@(.nv.constant0._ZN7cutlass13device_kernelINS_4gemm6kernel13GemmUniversalIN4cute5tupleIJiiiiEEENS1_10collective13CollectiveMmaINS1_35MainloopSm100TmaUmmaWarpSpecializedILi52ELi2ELi4ENS5_IJNS4_1CILi2EEESB_NSA_ILi1EEEEEEEENS5_IJNSA_ILi128EEESF_NSA_ILi32EEEEEENS_12float_e5m2_tENS5_IJlSC_lEEESI_SJ_NS4_8TiledMMAINS4_8MMA_AtomIJNS4_10MMA_TraitsINS4_25SM100_MMA_F8F6F4_2x1SM_SSEJSI_SI_fSF_SF_NS4_17integral_constantINS4_4UMMA5MajorELSQ_0EEESR_NSO_INSP_7ScaleInELSS_0EEEST_EEEEEENS4_6LayoutINS5_IJSC_SC_SC_EEENS5_IJNSA_ILi0EEESY_SY_EEEEENS5_IJNS4_10UnderscoreES11_S11_EEEEENS4_28SM100_TMA_2SM_LOAD_MULTICASTENS4_14ComposedLayoutINS4_7SwizzleILi1ELi4ELi3EEENS4_18smem_ptr_flag_bitsILi8EEENSW_INS5_IJNSA_ILi8EEESG_EEENS5_IJSG_SC_EEEEEEEvNS4_8identityENS4_18SM100_TMA_2SM_LOADES1E_vS1F_EENS_8epilogue10collective18CollectiveEpilogueINS1I_23Sm100TmaWarpSpecializedILi2ELi2ELi32ELb0ELb0EEEJNS5_IJNSA_ILi64EEESF_SG_EEENS5_IJNSW_IS1N_SC_EENSW_INS5_IJSG_SB_EEENS5_IJSC_S1N_EEEEEEEESI_SJ_SI_SJ_NS1I_6fusion15FusionCallbacksIS1M_NS1U_17LinearCombinationISI_fSI_fLNS_15FloatRoundStyleE2EEES1O_S1T_JEEENS4_5SM1004TMEM4LOAD26SM100_TMEM_LOAD_32dp32b32xENS4_13SM90_TMA_LOADES1E_NS4_39AutoVectorizingCopyWithAssumedAlignmentILi128EEENS4_14SM90_TMA_STOREES1E_S26_S26_EEEvvEEEEvNT_6ParamsE)
        /*151c*/ 	.short	0x0380
        /*151e*/ 	.short	0x0800


	//----- nvinfo : EIATTR_SW_WAR
	.align		4
.L_55:
        /*1520*/ 	.byte	0x04, 0x36
        /*1522*/ 	.short	(.L_57 - .L_56)
.L_56:
        /*1524*/ 	.word	0x00000008
.L_57:


//--------------------- .nv.callgraph             --------------------------
	.section	.nv.callgraph,"",@"SHT_CUDA_CALLGRAPH"
	.align	4
	.sectionentsize	8
	.align		4
        /*0000*/ 	.word	0x00000000
	.align		4
        /*0004*/ 	.word	0xffffffff
	.align		4
        /*0008*/ 	.word	index@(_ZN7cutlass13device_kernelINS_4gemm6kernel13GemmUniversalIN4cute5tupleIJiiiiEEENS1_10collective13CollectiveMmaINS1_35MainloopSm100TmaUmmaWarpSpecializedILi52ELi2ELi4ENS5_IJNS4_1CILi2EEESB_NSA_ILi1EEEEEEEENS5_IJNSA_ILi128EEESF_NSA_ILi32EEEEEENS_12float_e5m2_tENS5_IJlSC_lEEESI_SJ_NS4_8TiledMMAINS4_8MMA_AtomIJNS4_10MMA_TraitsINS4_25SM100_MMA_F8F6F4_2x1SM_SSEJSI_SI_fSF_SF_NS4_17integral_constantINS4_4UMMA5MajorELSQ_0EEESR_NSO_INSP_7ScaleInELSS_0EEEST_EEEEEENS4_6LayoutINS5_IJSC_SC_SC_EEENS5_IJNSA_ILi0EEESY_SY_EEEEENS5_IJNS4_10UnderscoreES11_S11_EEEEENS4_28SM100_TMA_2SM_LOAD_MULTICASTENS4_14ComposedLayoutINS4_7SwizzleILi1ELi4ELi3EEENS4_18smem_ptr_flag_bitsILi8EEENSW_INS5_IJNSA_ILi8EEESG_EEENS5_IJSG_SC_EEEEEEEvNS4_8identityENS4_18SM100_TMA_2SM_LOADES1E_vS1F_EENS_8epilogue10collective18CollectiveEpilogueINS1I_23Sm100TmaWarpSpecializedILi2ELi2ELi32ELb0ELb0EEEJNS5_IJNSA_ILi64EEESF_SG_EEENS5_IJNSW_IS1N_SC_EENSW_INS5_IJSG_SB_EEENS5_IJSC_S1N_EEEEEEEESI_SJ_SI_SJ_NS1I_6fusion15FusionCallbacksIS1M_NS1U_17LinearCombinationISI_fSI_fLNS_15FloatRoundStyleE2EEES1O_S1T_JEEENS4_5SM1004TMEM4LOAD26SM100_TMEM_LOAD_32dp32b32xENS4_13SM90_TMA_LOADES1E_NS4_39AutoVectorizingCopyWithAssumedAlignmentILi128EEENS4_14SM90_TMA_STOREES1E_S26_S26_EEEvvEEEEvNT_6ParamsE)
	.align		4
        /*000c*/ 	.word	index@(__assertfail)
	.align		4
        /*0010*/ 	.word	0x00000000
	.align		4
        /*0014*/ 	.word	0xfffffffe
	.align		4
        /*0018*/ 	.word	0x00000000
	.align		4
        /*001c*/ 	.word	0xfffffffd
	.align		4
        /*0020*/ 	.word	0x00000000
	.align		4
        /*0024*/ 	.word	0xfffffffc


//--------------------- .nv.constant4             --------------------------
	.section	.nv.constant4,"a",@progbits
	.align	8
	.align		8
.nv.constant4:
        /*0000*/ 	.dword	__assertfail
	.align		8
        /*0008*/ 	.dword	__unnamed_1
	.align		8
        /*0010*/ 	.dword	__unnamed_2
	.align		8
        /*0018*/ 	.dword	_ZN40_INTERNAL_4707dd74_4_k_cu_43deddaa_356304cuda3std3__45__cpo5beginE
	.align		8
        /*0020*/ 	.dword	_ZN40_INTERNAL_4707dd74_4_k_cu_43deddaa_356304cuda3std3__45__cpo3endE
	.align		8
        /*0028*/ 	.dword	_ZN40_INTERNAL_4707dd74_4_k_cu_43deddaa_356304cuda3std3__45__cpo6cbeginE
	.align		8
        /*0030*/ 	.dword	_ZN40_INTERNAL_4707dd74_4_k_cu_43deddaa_356304cuda3std3__45__cpo4cendE
	.align		8
        /*0038*/ 	.dword	_ZN40_INTERNAL_4707dd74_4_k_cu_43deddaa_356304cuda3std3__442_GLOBAL__N__4707dd74_4_k_cu_43deddaa_356306ignoreE
	.align		8
        /*0040*/ 	.dword	_ZN40_INTERNAL_4707dd74_4_k_cu_43deddaa_356304cuda3std3__419piecewise_constructE
	.align		8
        /*0048*/ 	.dword	_ZN40_INTERNAL_4707dd74_4_k_cu_43deddaa_356304cuda3std3__48in_placeE
	.align		8
        /*0050*/ 	.dword	_ZN40_INTERNAL_4707dd74_4_k_cu_43deddaa_356304cuda3std6ranges3__45__cpo4swapE
	.align		8
        /*0058*/ 	.dword	_ZN40_INTERNAL_4707dd74_4_k_cu_43deddaa_356304cuda3std6ranges3__45__cpo9iter_moveE
	.align		8
        /*0060*/ 	.dword	_ZN40_INTERNAL_4707dd74_4_k_cu_43deddaa_356304cute7productE
	.align		8
        /*0068*/ 	.dword	_ZN40_INTERNAL_4707dd74_4_k_cu_43deddaa_356304cute1_E
	.align		8
        /*0070*/ 	.dword	$str$25
	.align		8
        /*0078*/ 	.dword	$str$26
	.align		8
        /*0080*/ 	.dword	$str$27
	.align		8
        /*0088*/ 	.dword	$str$28


//--------------------- .text._ZN7cutlass13device_kernelINS_4gemm6kernel13GemmUniversalIN4cute5tupleIJiiiiEEENS1_10collective13CollectiveMmaINS1_35MainloopSm100TmaUmmaWarpSpecializedILi52ELi2ELi4ENS5_IJNS4_1CILi2EEESB_NSA_ILi1EEEEEEEENS5_IJNSA_ILi128EEESF_NSA_ILi32EEEEEENS_12float_e5m2_tENS5_IJlSC_lEEESI_SJ_NS4_8TiledMMAINS4_8MMA_AtomIJNS4_10MMA_TraitsINS4_25SM100_MMA_F8F6F4_2x1SM_SSEJSI_SI_fSF_SF_NS4_17integral_constantINS4_4UMMA5MajorELSQ_0EEESR_NSO_INSP_7ScaleInELSS_0EEEST_EEEEEENS4_6LayoutINS5_IJSC_SC_SC_EEENS5_IJNSA_ILi0EEESY_SY_EEEEENS5_IJNS4_10UnderscoreES11_S11_EEEEENS4_28SM100_TMA_2SM_LOAD_MULTICASTENS4_14ComposedLayoutINS4_7SwizzleILi1ELi4ELi3EEENS4_18smem_ptr_flag_bitsILi8EEENSW_INS5_IJNSA_ILi8EEESG_EEENS5_IJSG_SC_EEEEEEEvNS4_8identityENS4_18SM100_TMA_2SM_LOADES1E_vS1F_EENS_8epilogue10collective18CollectiveEpilogueINS1I_23Sm100TmaWarpSpecializedILi2ELi2ELi32ELb0ELb0EEEJNS5_IJNSA_ILi64EEESF_SG_EEENS5_IJNSW_IS1N_SC_EENSW_INS5_IJSG_SB_EEENS5_IJSC_S1N_EEEEEEEESI_SJ_SI_SJ_NS1I_6fusion15FusionCallbacksIS1M_NS1U_17LinearCombinationISI_fSI_fLNS_15FloatRoundStyleE2EEES1O_S1T_JEEENS4_5SM1004TMEM4LOAD26SM100_TMEM_LOAD_32dp32b32xENS4_13SM90_TMA_LOADES1E_NS4_39AutoVectorizingCopyWithAssumedAlignmentILi128EEENS4_14SM90_TMA_STOREES1E_S26_S26_EEEvvEEEEvNT_6ParamsE --------------------------
	.section	.text._ZN7cutlass13device_kernelINS_4gemm6kernel13GemmUniversalIN4cute5tupleIJiiiiEEENS1_10collective13CollectiveMmaINS1_35MainloopSm100TmaUmmaWarpSpecializedILi52ELi2ELi4ENS5_IJNS4_1CILi2EEESB_NSA_ILi1EEEEEEEENS5_IJNSA_ILi128EEESF_NSA_ILi32EEEEEENS_12float_e5m2_tENS5_IJlSC_lEEESI_SJ_NS4_8TiledMMAINS4_8MMA_AtomIJNS4_10MMA_TraitsINS4_25SM100_MMA_F8F6F4_2x1SM_SSEJSI_SI_fSF_SF_NS4_17integral_constantINS4_4UMMA5MajorELSQ_0EEESR_NSO_INSP_7ScaleInELSS_0EEEST_EEEEEENS4_6LayoutINS5_IJSC_SC_SC_EEENS5_IJNSA_ILi0EEESY_SY_EEEEENS5_IJNS4_10UnderscoreES11_S11_EEEEENS4_28SM100_TMA_2SM_LOAD_MULTICASTENS4_14ComposedLayoutINS4_7SwizzleILi1ELi4ELi3EEENS4_18smem_ptr_flag_bitsILi8EEENSW_INS5_IJNSA_ILi8EEESG_EEENS5_IJSG_SC_EEEEEEEvNS4_8identityENS4_18SM100_TMA_2SM_LOADES1E_vS1F_EENS_8epilogue10collective18CollectiveEpilogueINS1I_23Sm100TmaWarpSpecializedILi2ELi2ELi32ELb0ELb0EEEJNS5_IJNSA_ILi64EEESF_SG_EEENS5_IJNSW_IS1N_SC_EENSW_INS5_IJSG_SB_EEENS5_IJSC_S1N_EEEEEEEESI_SJ_SI_SJ_NS1I_6fusion15FusionCallbacksIS1M_NS1U_17LinearCombinationISI_fSI_fLNS_15FloatRoundStyleE2EEES1O_S1T_JEEENS4_5SM1004TMEM4LOAD26SM100_TMEM_LOAD_32dp32b32xENS4_13SM90_TMA_LOADES1E_NS4_39AutoVectorizingCopyWithAssumedAlignmentILi128EEENS4_14SM90_TMA_STOREES1E_S26_S26_EEEvvEEEEvNT_6ParamsE,"ax",@progbits
	.align	128
.text._ZN7cutlass13device_kernelINS_4gemm6kernel13GemmUniversalIN4cute5tupleIJiiiiEEENS1_10collective13CollectiveMmaINS1_35MainloopSm100TmaUmmaWarpSpecializedILi52ELi2ELi4ENS5_IJNS4_1CILi2EEESB_NSA_ILi1EEEEEEEENS5_IJNSA_ILi128EEESF_NSA_ILi32EEEEEENS_12float_e5m2_tENS5_IJlSC_lEEESI_SJ_NS4_8TiledMMAINS4_8MMA_AtomIJNS4_10MMA_TraitsINS4_25SM100_MMA_F8F6F4_2x1SM_SSEJSI_SI_fSF_SF_NS4_17integral_constantINS4_4UMMA5MajorELSQ_0EEESR_NSO_INSP_7ScaleInELSS_0EEEST_EEEEEENS4_6LayoutINS5_IJSC_SC_SC_EEENS5_IJNSA_ILi0EEESY_SY_EEEEENS5_IJNS4_10UnderscoreES11_S11_EEEEENS4_28SM100_TMA_2SM_LOAD_MULTICASTENS4_14ComposedLayoutINS4_7SwizzleILi1ELi4ELi3EEENS4_18smem_ptr_flag_bitsILi8EEENSW_INS5_IJNSA_ILi8EEESG_EEENS5_IJSG_SC_EEEEEEEvNS4_8identityENS4_18SM100_TMA_2SM_LOADES1E_vS1F_EENS_8epilogue10collective18CollectiveEpilogueINS1I_23Sm100TmaWarpSpecializedILi2ELi2ELi32ELb0ELb0EEEJNS5_IJNSA_ILi64EEESF_SG_EEENS5_IJNSW_IS1N_SC_EENSW_INS5_IJSG_SB_EEENS5_IJSC_S1N_EEEEEEEESI_SJ_SI_SJ_NS1I_6fusion15FusionCallbacksIS1M_NS1U_17LinearCombinationISI_fSI_fLNS_15FloatRoundStyleE2EEES1O_S1T_JEEENS4_5SM1004TMEM4LOAD26SM100_TMEM_LOAD_32dp32b32xENS4_13SM90_TMA_LOADES1E_NS4_39AutoVectorizingCopyWithAssumedAlignmentILi128EEENS4_14SM90_TMA_STOREES1E_S26_S26_EEEvvEEEEvNT_6ParamsE:
        .type           _ZN7cutlass13device_kernelINS_4gemm6kernel13GemmUniversalIN4cute5tupleIJiiiiEEENS1_10collective13CollectiveMmaINS1_35MainloopSm100TmaUmmaWarpSpecializedILi52ELi2ELi4ENS5_IJNS4_1CILi2EEESB_NSA_ILi1EEEEEEEENS5_IJNSA_ILi128EEESF_NSA_ILi32EEEEEENS_12float_e5m2_tENS5_IJlSC_lEEESI_SJ_NS4_8TiledMMAINS4_8MMA_AtomIJNS4_10MMA_TraitsINS4_25SM100_MMA_F8F6F4_2x1SM_SSEJSI_SI_fSF_SF_NS4_17integral_constantINS4_4UMMA5MajorELSQ_0EEESR_NSO_INSP_7ScaleInELSS_0EEEST_EEEEEENS4_6LayoutINS5_IJSC_SC_SC_EEENS5_IJNSA_ILi0EEESY_SY_EEEEENS5_IJNS4_10UnderscoreES11_S11_EEEEENS4_28SM100_TMA_2SM_LOAD_MULTICASTENS4_14ComposedLayoutINS4_7SwizzleILi1ELi4ELi3EEENS4_18smem_ptr_flag_bitsILi8EEENSW_INS5_IJNSA_ILi8EEESG_EEENS5_IJSG_SC_EEEEEEEvNS4_8identityENS4_18SM100_TMA_2SM_LOADES1E_vS1F_EENS_8epilogue10collective18CollectiveEpilogueINS1I_23Sm100TmaWarpSpecializedILi2ELi2ELi32ELb0ELb0EEEJNS5_IJNSA_ILi64EEESF_SG_EEENS5_IJNSW_IS1N_SC_EENSW_INS5_IJSG_SB_EEENS5_IJSC_S1N_EEEEEEEESI_SJ_SI_SJ_NS1I_6fusion15FusionCallbacksIS1M_NS1U_17LinearCombinationISI_fSI_fLNS_15FloatRoundStyleE2EEES1O_S1T_JEEENS4_5SM1004TMEM4LOAD26SM100_TMEM_LOAD_32dp32b32xENS4_13SM90_TMA_LOADES1E_NS4_39AutoVectorizingCopyWithAssumedAlignmentILi128EEENS4_14SM90_TMA_STOREES1E_S26_S26_EEEvvEEEEvNT_6ParamsE,@function
        .size           _ZN7cutlass13device_kernelINS_4gemm6kernel13GemmUniversalIN4cute5tupleIJiiiiEEENS1_10collective13CollectiveMmaINS1_35MainloopSm100TmaUmmaWarpSpecializedILi52ELi2ELi4ENS5_IJNS4_1CILi2EEESB_NSA_ILi1EEEEEEEENS5_IJNSA_ILi128EEESF_NSA_ILi32EEEEEENS_12float_e5m2_tENS5_IJlSC_lEEESI_SJ_NS4_8TiledMMAINS4_8MMA_AtomIJNS4_10MMA_TraitsINS4_25SM100_MMA_F8F6F4_2x1SM_SSEJSI_SI_fSF_SF_NS4_17integral_constantINS4_4UMMA5MajorELSQ_0EEESR_NSO_INSP_7ScaleInELSS_0EEEST_EEEEEENS4_6LayoutINS5_IJSC_SC_SC_EEENS5_IJNSA_ILi0EEESY_SY_EEEEENS5_IJNS4_10UnderscoreES11_S11_EEEEENS4_28SM100_TMA_2SM_LOAD_MULTICASTENS4_14ComposedLayoutINS4_7SwizzleILi1ELi4ELi3EEENS4_18smem_ptr_flag_bitsILi8EEENSW_INS5_IJNSA_ILi8EEESG_EEENS5_IJSG_SC_EEEEEEEvNS4_8identityENS4_18SM100_TMA_2SM_LOADES1E_vS1F_EENS_8epilogue10collective18CollectiveEpilogueINS1I_23Sm100TmaWarpSpecializedILi2ELi2ELi32ELb0ELb0EEEJNS5_IJNSA_ILi64EEESF_SG_EEENS5_IJNSW_IS1N_SC_EENSW_INS5_IJSG_SB_EEENS5_IJSC_S1N_EEEEEEEESI_SJ_SI_SJ_NS1I_6fusion15FusionCallbacksIS1M_NS1U_17LinearCombinationISI_fSI_fLNS_15FloatRoundStyleE2EEES1O_S1T_JEEENS4_5SM1004TMEM4LOAD26SM100_TMEM_LOAD_32dp32b32xENS4_13SM90_TMA_LOADES1E_NS4_39AutoVectorizingCopyWithAssumedAlignmentILi128EEENS4_14SM90_TMA_STOREES1E_S26_S26_EEEvvEEEEvNT_6ParamsE,(.L_x_308 - _ZN7cutlass13device_kernelINS_4gemm6kernel13GemmUniversalIN4cute5tupleIJiiiiEEENS1_10collective13CollectiveMmaINS1_35MainloopSm100TmaUmmaWarpSpecializedILi52ELi2ELi4ENS5_IJNS4_1CILi2EEESB_NSA_ILi1EEEEEEEENS5_IJNSA_ILi128EEESF_NSA_ILi32EEEEEENS_12float_e5m2_tENS5_IJlSC_lEEESI_SJ_NS4_8TiledMMAINS4_8MMA_AtomIJNS4_10MMA_TraitsINS4_25SM100_MMA_F8F6F4_2x1SM_SSEJSI_SI_fSF_SF_NS4_17integral_constantINS4_4UMMA5MajorELSQ_0EEESR_NSO_INSP_7ScaleInELSS_0EEEST_EEEEEENS4_6LayoutINS5_IJSC_SC_SC_EEENS5_IJNSA_ILi0EEESY_SY_EEEEENS5_IJNS4_10UnderscoreES11_S11_EEEEENS4_28SM100_TMA_2SM_LOAD_MULTICASTENS4_14ComposedLayoutINS4_7SwizzleILi1ELi4ELi3EEENS4_18smem_ptr_flag_bitsILi8EEENSW_INS5_IJNSA_ILi8EEESG_EEENS5_IJSG_SC_EEEEEEEvNS4_8identityENS4_18SM100_TMA_2SM_LOADES1E_vS1F_EENS_8epilogue10collective18CollectiveEpilogueINS1I_23Sm100TmaWarpSpecializedILi2ELi2ELi32ELb0ELb0EEEJNS5_IJNSA_ILi64EEESF_SG_EEENS5_IJNSW_IS1N_SC_EENSW_INS5_IJSG_SB_EEENS5_IJSC_S1N_EEEEEEEESI_SJ_SI_SJ_NS1I_6fusion15FusionCallbacksIS1M_NS1U_17LinearCombinationISI_fSI_fLNS_15FloatRoundStyleE2EEES1O_S1T_JEEENS4_5SM1004TMEM4LOAD26SM100_TMEM_LOAD_32dp32b32xENS4_13SM90_TMA_LOADES1E_NS4_39AutoVectorizingCopyWithAssumedAlignmentILi128EEENS4_14SM90_TMA_STOREES1E_S26_S26_EEEvvEEEEvNT_6ParamsE)
        .other          _ZN7cutlass13device_kernelINS_4gemm6kernel13GemmUniversalIN4cute5tupleIJiiiiEEENS1_10collective13CollectiveMmaINS1_35MainloopSm100TmaUmmaWarpSpecializedILi52ELi2ELi4ENS5_IJNS4_1CILi2EEESB_NSA_ILi1EEEEEEEENS5_IJNSA_ILi128EEESF_NSA_ILi32EEEEEENS_12float_e5m2_tENS5_IJlSC_lEEESI_SJ_NS4_8TiledMMAINS4_8MMA_AtomIJNS4_10MMA_TraitsINS4_25SM100_MMA_F8F6F4_2x1SM_SSEJSI_SI_fSF_SF_NS4_17integral_constantINS4_4UMMA5MajorELSQ_0EEESR_NSO_INSP_7ScaleInELSS_0EEEST_EEEEEENS4_6LayoutINS5_IJSC_SC_SC_EEENS5_IJNSA_ILi0EEESY_SY_EEEEENS5_IJNS4_10UnderscoreES11_S11_EEEEENS4_28SM100_TMA_2SM_LOAD_MULTICASTENS4_14ComposedLayoutINS4_7SwizzleILi1ELi4ELi3EEENS4_18smem_ptr_flag_bitsILi8EEENSW_INS5_IJNSA_ILi8EEESG_EEENS5_IJSG_SC_EEEEEEEvNS4_8identityENS4_18SM100_TMA_2SM_LOADES1E_vS1F_EENS_8epilogue10collective18CollectiveEpilogueINS1I_23Sm100TmaWarpSpecializedILi2ELi2ELi32ELb0ELb0EEEJNS5_IJNSA_ILi64EEESF_SG_EEENS5_IJNSW_IS1N_SC_EENSW_INS5_IJSG_SB_EEENS5_IJSC_S1N_EEEEEEEESI_SJ_SI_SJ_NS1I_6fusion15FusionCallbacksIS1M_NS1U_17LinearCombinationISI_fSI_fLNS_15FloatRoundStyleE2EEES1O_S1T_JEEENS4_5SM1004TMEM4LOAD26SM100_TMEM_LOAD_32dp32b32xENS4_13SM90_TMA_LOADES1E_NS4_39AutoVectorizingCopyWithAssumedAlignmentILi128EEENS4_14SM90_TMA_STOREES1E_S26_S26_EEEvvEEEEvNT_6ParamsE,@"STO_CUDA_ENTRY STV_DEFAULT"
_ZN7cutlass13device_kernelINS_4gemm6kernel13GemmUniversalIN4cute5tupleIJiiiiEEENS1_10collective13CollectiveMmaINS1_35MainloopSm100TmaUmmaWarpSpecializedILi52ELi2ELi4ENS5_IJNS4_1CILi2EEESB_NSA_ILi1EEEEEEEENS5_IJNSA_ILi128EEESF_NSA_ILi32EEEEEENS_12float_e5m2_tENS5_IJlSC_lEEESI_SJ_NS4_8TiledMMAINS4_8MMA_AtomIJNS4_10MMA_TraitsINS4_25SM100_MMA_F8F6F4_2x1SM_SSEJSI_SI_fSF_SF_NS4_17integral_constantINS4_4UMMA5MajorELSQ_0EEESR_NSO_INSP_7ScaleInELSS_0EEEST_EEEEEENS4_6LayoutINS5_IJSC_SC_SC_EEENS5_IJNSA_ILi0EEESY_SY_EEEEENS5_IJNS4_10UnderscoreES11_S11_EEEEENS4_28SM100_TMA_2SM_LOAD_MULTICASTENS4_14ComposedLayoutINS4_7SwizzleILi1ELi4ELi3EEENS4_18smem_ptr_flag_bitsILi8EEENSW_INS5_IJNSA_ILi8EEESG_EEENS5_IJSG_SC_EEEEEEEvNS4_8identityENS4_18SM100_TMA_2SM_LOADES1E_vS1F_EENS_8epilogue10collective18CollectiveEpilogueINS1I_23Sm100TmaWarpSpecializedILi2ELi2ELi32ELb0ELb0EEEJNS5_IJNSA_ILi64EEESF_SG_EEENS5_IJNSW_IS1N_SC_EENSW_INS5_IJSG_SB_EEENS5_IJSC_S1N_EEEEEEEESI_SJ_SI_SJ_NS1I_6fusion15FusionCallbacksIS1M_NS1U_17LinearCombinationISI_fSI_fLNS_15FloatRoundStyleE2EEES1O_S1T_JEEENS4_5SM1004TMEM4LOAD26SM100_TMEM_LOAD_32dp32b32xENS4_13SM90_TMA_LOADES1E_NS4_39AutoVectorizingCopyWithAssumedAlignmentILi128EEENS4_14SM90_TMA_STOREES1E_S26_S26_EEEvvEEEEvNT_6ParamsE:
[----:B------:R-:W1:Y:S01]  /*0000*/  LDC R1, c[0x0][0x37c] ;  /* 0x0000df00ff017b82 */ /* 0x000e620000000800 */
[----:B------:R-:W2:Y:S01]  /*0010*/  S2R R97, SR_TID.X ;  /* 0x0000000000617919 */ /* 0x000ea20000002100 */
[----:B------:R-:W3:Y:S06]  /*0020*/  LDCU.64 UR8, c[0x0][0x890] ;  /* 0x00011200ff0877ac */ /* 0x000eec0008000a00 */
[----:B------:R-:W4:Y:S01]  /*0030*/  S2UR UR46, SR_CgaCtaId ;  /* 0x00000000002e79c3 */ /* 0x000f220000008800 */
[----:B------:R-:W-:Y:S02]  /*0040*/  PRMT R86, RZ, 0x7610, R86 ;  /* 0x00007610ff567816 */ /* 0x000fe40000000056 */
[----:B------:R-:W-:Y:S01]  /*0050*/  ELECT P1, URZ, PT ;  /* 0x0000000000ff782f */ /* 0x000fe20003820000 */
[----:B---3--:R-:W-:-:S04]  /*0060*/  UISETP.NE.U32.AND UP0, UPT, UR8, URZ, UPT ;  /* 0x000000ff0800728c */ /* 0x008fc8000bf05070 */
[----:B------:R-:W-:Y:S02]  /*0070*/  UISETP.NE.AND.EX UP0, UPT, UR9, URZ, UPT, UP0 ;  /* 0x000000ff0900728c */ /* 0x000fe4000bf05300 */
[----:B----4-:R-:W-:Y:S02]  /*0080*/  ULOP3.LUT UR27, UR46, 0x1, URZ, 0xc0, !UPT ;  /* 0x000000012e1b7892 */ /* 0x010fe4000f8ec0ff */
[----:B------:R-:W-:Y:S01]  /*0090*/  ULOP3.LUT UR28, UR46, 0x1, URZ, 0x3c, !UPT ;  /* 0x000000012e1c7892 */ /* 0x000fe2000f8e3cff */
[----:B--2---:R-:W-:-:S05]  /*00a0*/  SHF.R.U32.HI R87, RZ, 0x5, R97 ;  /* 0x00000005ff577819 */ /* 0x004fca0000011661 */
[----:B------:R-:W2:Y:S02]  /*00b0*/  SHFL.IDX PT, R0, R87, RZ, 0x1f ;  /* 0x00001fff57007589 */ /* 0x000ea400000e0000 */
[----:B--2---:R-:W-:Y:S01]  /*00c0*/  R2UR UR25, R0 ;  /* 0x00000000001972ca */ /* 0x004fe200000e0000 */
[----:B-1----:R-:W-:-:S14]  /*00d0*/  BRA.U UP0, `(.L_x_0) ;  /* 0x0000000100307547 */ /* 0x002fdc000b800000 */
[----:B------:R-:W1:Y:S02]  /*00e0*/  LDCU.64 UR4, c[0x0][0x888] ;  /* 0x00011100ff0477ac */ /* 0x000e640008000a00 */
[----:B-1----:R-:W-:-:S04]  /*00f0*/  UISETP.NE.U32.AND UP0, UPT, UR4, URZ, UPT ;  /* 0x000000ff0400728c */ /* 0x002fc8000bf05070 */
[----:B------:R-:W-:-:S09]  /*0100*/  UISETP.NE.AND.EX UP0, UPT, UR5, URZ, UPT, UP0 ;  /* 0x000000ff0500728c */ /* 0x000fd2000bf05300 */
[----:B------:R-:W-:Y:S05]  /*0110*/  BRA.U !UP0, `(.L_x_1) ;  /* 0x0000000108147547 */ /* 0x000fea000b800000 */
[----:B------:R-:W1:Y:S01]  /*0120*/  LDC.64 R2, c[0x0][0x888] ;  /* 0x00022200ff027b82 */ /* 0x000e620000000a00 */
[----:B------:R-:W1:Y:S02]  /*0130*/  LDCU.64 UR4, c[0x0][0x358] ;  /* 0x00006b00ff0477ac */ /* 0x000e640008000a00 */
[----:B-1----:R1:W5:Y:S01]  /*0140*/  LDG.E R41, desc[UR4][R2.64] ;  /* 0x0000000402297981 */ /* 0x002362000c1e1900 */
[----:B------:R-:W-:Y:S01]  /*0150*/  HFMA2 R86, -RZ, RZ, 0, 5.9604644775390625e-08 ;  /* 0x00000001ff567431 */ /* 0x000fe200000001ff */
[----:B------:R-:W-:Y:S05]  /*0160*/  BRA `(.L_x_0) ;  /* 0x00000000000c7947 */ /* 0x000fea0003800000 */
.L_x_1:
[----:B------:R-:W1:Y:S01]  /*0170*/  LDCU UR4, c[0x0][0x880] ;  /* 0x00011000ff0477ac */ /* 0x000e620008000800 */
[----:B------:R-:W-:Y:S01]  /*0180*/  HFMA2 R86, -RZ, RZ, 0, 5.9604644775390625e-08 ;  /* 0x00000001ff567431 */ /* 0x000fe200000001ff */
[----:B-1----:R-:W-:-:S07]  /*0190*/  MOV R41, UR4 ;  /* 0x0000000400297c02 */ /* 0x002fce0008000f00 */
.L_x_0:
[----:B------:R-:W2:Y:S02]  /*01a0*/  LDCU.64 UR4, c[0x0][0x8b0] ;  /* 0x00011600ff0477ac */ /* 0x000ea40008000a00 */
[----:B--2---:R-:W-:-:S04]  /*01b0*/  UISETP.NE.U32.AND UP0, UPT, UR4, URZ, UPT ;  /* 0x000000ff0400728c */ /* 0x004fc8000bf05070 */
[----:B------:R-:W-:-:S09]  /*01c0*/  UISETP.NE.AND.EX UP0, UPT, UR5, URZ, UPT, UP0 ;  /* 0x000000ff0500728c */ /* 0x000fd2000bf05300 */
[----:B------:R-:W-:Y:S05]  /*01d0*/  BRA.U UP0, `(.L_x_2) ;  /* 0x0000000100287547 */ /* 0x000fea000b800000 */
[----:B------:R-:W2:Y:S02]  /*01e0*/  LDCU.64 UR4, c[0x0][0x8a8] ;  /* 0x00011500ff0477ac */ /* 0x000ea40008000a00 */
[----:B--2---:R-:W-:-:S04]  /*01f0*/  UISETP.NE.U32.AND UP0, UPT, UR4, URZ, UPT ;  /* 0x000000ff0400728c */ /* 0x004fc8000bf05070 */
[----:B------:R-:W-:-:S09]  /*0200*/  UISETP.NE.AND.EX UP0, UPT, UR5, URZ, UPT, UP0 ;  /* 0x000000ff0500728c */ /* 0x000fd2000bf05300 */
[----:B------:R-:W-:Y:S05]  /*0210*/  BRA.U !UP0, `(.L_x_3) ;  /* 0x0000000108107547 */ /* 0x000fea000b800000 */
[----:B------:R-:W2:Y:S01]  /*0220*/  LDC.64 R38, c[0x0][0x8a8] ;  /* 0x00022a00ff267b82 */ /* 0x000ea20000000a00 */
[----:B------:R-:W2:Y:S02]  /*0230*/  LDCU.64 UR4, c[0x0][0x358] ;  /* 0x00006b00ff0477ac */ /* 0x000ea40008000a00 */
[----:B--2---:R2:W5:Y:S01]  /*0240*/  LDG.E R38, desc[UR4][R38.64] ;  /* 0x0000000426267981 */ /* 0x004562000c1e1900 */
[----:B------:R-:W-:Y:S05]  /*0250*/  BRA `(.L_x_2) ;  /* 0x0000000000087947 */ /* 0x000fea0003800000 */
.L_x_3:
[----:B------:R-:W2:Y:S02]  /*0260*/  LDCU UR4, c[0x0][0x8a0] ;  /* 0x00011400ff0477ac */ /* 0x000ea40008000800 */
[----:B--2---:R-:W-:Y:S02]  /*0270*/  MOV R38, UR4 ;  /* 0x0000000400267c02 */ /* 0x004fe40008000f00 */
.L_x_2:
[----:B------:R-:W-:Y:S01]  /*0280*/  IMAD.U32 R0, RZ, RZ, UR25 ;  /* 0x00000019ff007e24 */ /* 0x000fe2000f8e00ff */
[----:B------:R-:W-:Y:S04]  /*0290*/  BSSY.RECONVERGENT B0, `(.L_x_4) ;  /* 0x000000c000007945 */ /* 0x000fe80003800200 */
[C---:B------:R-:W-:Y:S02]  /*02a0*/  ISETP.NE.OR P2, PT, R0.reuse, 0x1, !P1 ;  /* 0x000000010000780c */ /* 0x040fe40004f45670 */
[----:B------:R-:W-:-:S11]  /*02b0*/  ISETP.NE.OR P0, PT, R0, 0x3, !P1 ;  /* 0x000000030000780c */ /* 0x000fd60004f05670 */
[----:B------:R-:W-:Y:S05]  /*02c0*/  @P2 BRA `(.L_x_5) ;  /* 0x0000000000202947 */ /* 0x000fea0003800000 */
[----:B------:R-:W3:Y:S02]  /*02d0*/  LDCU.64 UR4, c[0x0][0x348] ;  /* 0x00006900ff0477ac */ /* 0x000ee40008000a00 */
[----:B---3--:R-:W-:Y:S02]  /*02e0*/  UIADD3 UR6, UP1, UPT, UR4, 0x80, URZ ;  /* 0x0000008004067890 */ /* 0x008fe4000ff3e0ff */
[----:B------:R-:W-:Y:S02]  /*02f0*/  UIADD3 UR4, UP0, UPT, UR4, 0x180, URZ ;  /* 0x0000018004047890 */ /* 0x000fe4000ff1e0ff */
[----:B------:R-:W-:Y:S02]  /*0300*/  UIADD3.X UR7, UPT, UPT, URZ, UR5, URZ, UP1, !UPT ;  /* 0x00000005ff077290 */ /* 0x000fe40008ffe4ff */
[----:B------:R-:W-:-:S07]  /*0310*/  UIADD3.X UR5, UPT, UPT, URZ, UR5, URZ, UP0, !UPT ;  /* 0x00000005ff057290 */ /* 0x000fce00087fe4ff */
[----:B------:R3:W-:Y:S02]  /*0320*/  UTMACCTL.PF [UR6] ;  /* 0x00000000060079b9 */ /* 0x0007e40008040000 */
[----:B------:R3:W-:Y:S02]  /*0330*/  UTMACCTL.PF [UR4] ;  /* 0x00000000040079b9 */ /* 0x0007e40008040000 */
[----:B---3--:R-:W-:Y:S01]  /*0340*/  NOP ;  /* 0x0000000000007918 */ /* 0x008fe20000000000 */
.L_x_5:
[----:B------:R-:W-:Y:S05]  /*0350*/  BSYNC.RECONVERGENT B0 ;  /* 0x0000000000007941 */ /* 0x000fea0003800200 */
.L_x_4:
[----:B------:R-:W-:Y:S04]  /*0360*/  BSSY.RECONVERGENT B0, `(.L_x_6) ;  /* 0x000000a000007945 */ /* 0x000fe80003800200 */
        /* <DEDUP_REMOVED lines=9> */
.L_x_7:
[----:B------:R-:W-:Y:S05]  /*0400*/  BSYNC.RECONVERGENT B0 ;  /* 0x0000000000007941 */ /* 0x000fea0003800200 */
.L_x_6:
[----:B------:R-:W3:Y:S01]  /*0410*/  LDCU.64 UR4, c[0x0][0x888] ;  /* 0x00011100ff0477ac */ /* 0x000ee20008000a00 */
[----:B------:R-:W-:Y:S02]  /*0420*/  UISETP.EQ.U32.AND UP1, UPT, UR8, URZ, UPT ;  /* 0x000000ff0800728c */ /* 0x000fe4000bf22070 */
[----:B------:R-:W-:Y:S02]  /*0430*/  UPLOP3.LUT UP3, UPT, UPT, UPT, UPT, 0x80, 0x8 ;  /* 0x000000000008789c */ /* 0x000fe40003f6f070 */
[----:B---3--:R-:W-:-:S04]  /*0440*/  UISETP.NE.U32.AND UP0, UPT, UR4, URZ, UPT ;  /* 0x000000ff0400728c */ /* 0x008fc8000bf05070 */
[----:B------:R-:W-:-:S04]  /*0450*/  UISETP.NE.AND.EX UP0, UPT, UR5, URZ, UPT, UP0 ;  /* 0x000000ff0500728c */ /* 0x000fc8000bf05300 */
[----:B------:R-:W-:-:S04]  /*0460*/  UISETP.EQ.OR.EX UP2, UPT, UR9, URZ, !UP0, UP1 ;  /* 0x000000ff0900728c */ /* 0x000fc8000c742710 */
[----:B------:R-:W-:-:S06]  /*0470*/  UP2UR UR4, UPR, URZ, 0x4 ;  /* 0x00000004ff047883 */ /* 0x000fcc0008000000 */
[----:B------:R-:W-:Y:S01]  /*0480*/  MOV R89, UR4 ;  /* 0x0000000400597c02 */ /* 0x000fe20008000f00 */
[----:B------:R-:W-:Y:S06]  /*0490*/  BRA.U !UP2, `(.L_x_8) ;  /* 0x000000010a207547 */ /* 0x000fec000b800000 */
[----:B------:R-:W-:Y:S01]  /*04a0*/  UISETP.NE.U32.AND UP1, UPT, UR8, URZ, UPT ;  /* 0x000000ff0800728c */ /* 0x000fe2000bf25070 */
[----:B-----5:R-:W-:Y:S01]  /*04b0*/  FSETP.NEU.AND P0, PT, R41, RZ, PT ;  /* 0x000000ff2900720b */ /* 0x020fe20003f0d000 */
[----:B------:R-:W-:Y:S02]  /*04c0*/  USEL UR4, URZ, 0xffffffff, UP0 ;  /* 0xffffffffff047887 */ /* 0x000fe40008000000 */
[----:B------:R-:W-:-:S10]  /*04d0*/  UISETP.NE.AND.EX UP1, UPT, UR9, URZ, UPT, UP1 ;  /* 0x000000ff0900728c */ /* 0x000fd4000bf25310 */
[----:B------:R-:W-:Y:S01]  /*04e0*/  VOTEU.ANY UP0, P0 ;  /* 0x0000000000ff7886 */ /* 0x000fe20000000100 */
[----:B------:R-:W-:-:S04]  /*04f0*/  @!UP1 USEL UR4, URZ, 0xffffffff, UP0 ;  /* 0xffffffffff049887 */ /* 0x000fc80008000000 */
[----:B------:R-:W-:-:S04]  /*0500*/  ULOP3.LUT UR4, UR4, 0x1, URZ, 0xc0, !UPT ;  /* 0x0000000104047892 */ /* 0x000fc8000f8ec0ff */
[----:B------:R-:W-:-:S11]  /*0510*/  UISETP.NE.U32.AND UP3, UPT, UR4, 0x1, UPT ;  /* 0x000000010400788c */ /* 0x000fd6000bf65070 */
.L_x_8:
[----:B------:R-:W3:Y:S01]  /*0520*/  SHFL.IDX PT, R0, R87, RZ, 0x1f ;  /* 0x00001fff57007589 */ /* 0x000ee200000e0000 */
[----:B------:R-:W-:-:S04]  /*0530*/  UISETP.NE.AND UP0, UPT, UR25, 0x2, UPT ;  /* 0x000000021900788c */ /* 0x000fc8000bf05270 */
[----:B------:R-:W-:Y:S02]  /*0540*/  UISETP.EQ.AND UP1, UPT, UR27, URZ, !UP0 ;  /* 0x000000ff1b00728c */ /* 0x000fe4000c722270 */
[----:B------:R-:W-:-:S04]  /*0550*/  USEL UR41, URZ, 0x1, UP0 ;  /* 0x00000001ff297887 */ /* 0x000fc80008000000 */
[----:B------:R-:W-:Y:S02]  /*0560*/  PLOP3.LUT P3, PT, P1, PT, UP1, 0x80, 0x8 ;  /* 0x000000000008781c */ /* 0x000fe40000f6f018 */
[----:B---3--:R-:W-:-:S13]  /*0570*/  ISETP.NE.AND P0, PT, R0, RZ, PT ;  /* 0x000000ff0000720c */ /* 0x008fda0003f05270 */
[----:B------:R-:W-:Y:S05]  /*0580*/  @P0 BRA `(.L_x_9) ;  /* 0x0000000400e00947 */ /* 0x000fea0003800000 */
[----:B------:R-:W-:Y:S01]  /*0590*/  ELECT P0, URZ, PT ;  /* 0x0000000000ff782f */ /* 0x000fe20003800000 */
[----:B------:R-:W-:-:S12]  /*05a0*/  BSSY.RECONVERGENT B0, `(.L_x_9) ;  /* 0x0000076000007945 */ /* 0x000fd80003800200 */
[----:B------:R-:W-:Y:S05]  /*05b0*/  @!P0 BRA `(.L_x_10) ;  /* 0x0000000400d08947 */ /* 0x000fea0003800000 */
[----:B------:R-:W-:Y:S01]  /*05c0*/  UMOV UR4, 0x400 ;  /* 0x0000040000047882 */ /* 0x000fe20000000000 */
[----:B------:R-:W-:Y:S01]  /*05d0*/  UMOV UR8, 0x1 ;  /* 0x0000000100087882 */ /* 0x000fe20000000000 */
[----:B------:R-:W-:Y:S01]  /*05e0*/  UMOV UR6, 0x2 ;  /* 0x0000000200067882 */ /* 0x000fe20000000000 */
[----:B------:R-:W-:Y:S02]  /*05f0*/  ULEA UR4, UR46, UR4, 0x18 ;  /* 0x000000042e047291 */ /* 0x000fe4000f8ec0ff */
[----:B------:R-:W-:-:S04]  /*0600*/  UIADD3 UR8, UPT, UPT, -UR8, 0x100000, URZ ;  /* 0x0010000008087890 */ /* 0x000fc8000fffe1ff */
[----:B------:R-:W-:Y:S02]  /*0610*/  USHF.L.U32 UR9, UR8, 0xb, URZ ;  /* 0x0000000b08097899 */ /* 0x000fe400080006ff */
[----:B------:R-:W-:Y:S02]  /*0620*/  USHF.L.U32 UR8, UR8, 0x1, URZ ;  /* 0x0000000108087899 */ /* 0x000fe400080006ff */
[----:B------:R-:W-:-:S04]  /*0630*/  UIADD3 UR6, UPT, UPT, -UR6, 0x100000, URZ ;  /* 0x0010000006067890 */ /* 0x000fc8000fffe1ff */
[----:B------:R-:W-:Y:S02]  /*0640*/  USHF.L.U32 UR7, UR6, 0xb, URZ ;  /* 0x0000000b06077899 */ /* 0x000fe400080006ff */
[----:B------:R-:W-:Y:S01]  /*0650*/  USHF.L.U32 UR6, UR6, 0x1, URZ ;  /* 0x0000000106067899 */ /* 0x000fe200080006ff */
[----:B------:R-:W3:Y:S03]  /*0660*/  FENCE.VIEW.ASYNC.S ;  /* 0x00000000000073c6 */ /* 0x000ee60000000000 */
[----:B---3--:R3:W4:Y:S08]  /*0670*/  SYNCS.EXCH.64 URZ, [UR4], UR8 ;  /* 0x0000000804ff75b2 */ /* 0x0087300008000100 */
[----:B------:R3:W1:Y:S01]  /*0680*/  SYNCS.EXCH.64 URZ, [UR4+0x1a0], UR6 ;  /* 0x0001a00604ff75b2 */ /* 0x0006620008000100 */
        /* <DEDUP_REMOVED lines=101> */
[----:B------:R3:W1:Y:S02]  /*0ce0*/  SYNCS.EXCH.64 URZ, [UR4+0x338], UR6 ;  /* 0x0003380604ff75b2 */ /* 0x0006640008000100 */
[----:B---34-:R-:W-:Y:S01]  /*0cf0*/  NOP ;  /* 0x0000000000007918 */ /* 0x018fe20000000000 */
.L_x_10:
[----:B------:R-:W-:Y:S05]  /*0d00*/  BSYNC.RECONVERGENT B0 ;  /* 0x0000000000007941 */ /* 0x000fea0003800200 */
.L_x_9:
[----:B------:R-:W3:Y:S01]  /*0d10*/  SHFL.IDX PT, R0, R87, RZ, 0x1f ;  /* 0x00001fff57007589 */ /* 0x000ee200000e0000 */
[----:B------:R-:W-:Y:S01]  /*0d20*/  NOP ;  /* 0x0000000000007918 */ /* 0x000fe20000000000 */
[----:B---3--:R-:W-:-:S13]  /*0d30*/  ISETP.NE.AND P0, PT, R0, 0x1, PT ;  /* 0x000000010000780c */ /* 0x008fda0003f05270 */
[----:B------:R-:W-:Y:S05]  /*0d40*/  @P0 BRA `(.L_x_11) ;  /* 0x0000000000440947 */ /* 0x000fea0003800000 */
        /* <DEDUP_REMOVED lines=10> */
[----:B------:R-:W-:Y:S01]  /*0df0*/  ELECT P0, URZ, PT ;  /* 0x0000000000ff782f */ /* 0x000fe20003800000 */
[----:B------:R-:W3:Y:S02]  /*0e00*/  FENCE.VIEW.ASYNC.S ;  /* 0x00000000000073c6 */ /* 0x000ee40000000000 */
[----:B---3--:R3:W4:Y:S08]  /*0e10*/  SYNCS.EXCH.64 URZ, [UR4+0x340], UR8 ;  /* 0x0003400804ff75b2 */ /* 0x0087300008000100 */
[----:B------:R3:W1:Y:S01]  /*0e20*/  SYNCS.EXCH.64 URZ, [UR4+0x350], UR6 ;  /* 0x0003500604ff75b2 */ /* 0x0006620008000100 */
[----:B------:R3:W1:Y:S01]  /*0e30*/  SYNCS.EXCH.64 URZ, [UR4+0x348], UR8 ;  /* 0x0003480804ff75b2 */ /* 0x0006620008000100 */
[----:B------:R3:W1:Y:S01]  /*0e40*/  SYNCS.EXCH.64 URZ, [UR4+0x358], UR6 ;  /* 0x0003580604ff75b2 */ /* 0x0006620008000100 */
[----:B------:R-:W-:Y:S01]  /*0e50*/  NOP ;  /* 0x0000000000007918 */ /* 0x000fe20000000000 */
.L_x_11:
[----:B------:R-:W2:Y:S01]  /*0e60*/  SHFL.IDX PT, R0, R87, RZ, 0x1f ;  /* 0x00001fff57007589 */ /* 0x000ea200000e0000 */
[----:B------:R-:W-:Y:S01]  /*0e70*/  NOP ;  /* 0x0000000000007918 */ /* 0x000fe20000000000 */
[----:B--2---:R-:W-:-:S13]  /*0e80*/  ISETP.NE.AND P0, PT, R0, 0x3, PT ;  /* 0x000000030000780c */ /* 0x004fda0003f05270 */
[----:B------:R-:W-:Y:S05]  /*0e90*/  @P0 BRA `(.L_x_12) ;  /* 0x00000000002c0947 */ /* 0x000fea0003800000 */
[----:B---3--:R-:W-:Y:S01]  /*0ea0*/  UMOV UR6, 0x400 ;  /* 0x0000040000067882 */ /* 0x008fe20000000000 */
[----:B------:R-:W-:Y:S01]  /*0eb0*/  UMOV UR4, 0x20 ;  /* 0x0000002000047882 */ /* 0x000fe20000000000 */
[----:B------:R-:W-:Y:S02]  /*0ec0*/  ULEA UR6, UR46, UR6, 0x18 ;  /* 0x000000062e067291 */ /* 0x000fe4000f8ec0ff */
[----:B------:R-:W-:-:S04]  /*0ed0*/  UIADD3 UR4, UPT, UPT, -UR4, 0x100000, URZ ;  /* 0x0010000004047890 */ /* 0x000fc8000fffe1ff */
[----:B------:R-:W-:Y:S02]  /*0ee0*/  USHF.L.U32 UR5, UR4, 0xb, URZ ;  /* 0x0000000b04057899 */ /* 0x000fe400080006ff */
[----:B------:R-:W-:Y:S01]  /*0ef0*/  USHF.L.U32 UR4, UR4, 0x1, URZ ;  /* 0x0000000104047899 */ /* 0x000fe200080006ff */
[----:B------:R-:W-:Y:S01]  /*0f00*/  ELECT P0, URZ, PT ;  /* 0x0000000000ff782f */ /* 0x000fe20003800000 */
[----:B------:R-:W2:Y:S10]  /*0f10*/  FENCE.VIEW.ASYNC.S ;  /* 0x00000000000073c6 */ /* 0x000eb40000000000 */
[----:B--2---:R2:W3:Y:S01]  /*0f20*/  SYNCS.EXCH.64 URZ, [UR6+0x360], UR4 ;  /* 0x0003600406ff75b2 */ /* 0x0044e20008000100 */
[----:B------:R2:W1:Y:S01]  /*0f30*/  SYNCS.EXCH.64 URZ, [UR6+0x368], UR4 ;  /* 0x0003680406ff75b2 */ /* 0x0004620008000100 */
[----:B------:R-:W-:Y:S01]  /*0f40*/  NOP ;  /* 0x0000000000007918 */ /* 0x000fe20000000000 */
.L_x_12:
[----:B------:R-:W4:Y:S01]  /*0f50*/  SHFL.IDX PT, R0, R87, RZ, 0x1f ;  /* 0x00001fff57007589 */ /* 0x000f2200000e0000 */
[----:B------:R-:W-:Y:S01]  /*0f60*/  NOP ;  /* 0x0000000000007918 */ /* 0x000fe20000000000 */
[----:B----4-:R-:W-:-:S13]  /*0f70*/  ISETP.NE.AND P0, PT, R0, 0x4, PT ;  /* 0x000000040000780c */ /* 0x010fda0003f05270 */
[----:B------:R-:W-:Y:S05]  /*0f80*/  @P0 BRA `(.L_x_13) ;  /* 0x0000000000480947 */ /* 0x000fea0003800000 */
[----:B--23--:R-:W-:Y:S01]  /*0f90*/  UMOV UR4, 0x3a0 ;  /* 0x000003a000047882 */ /* 0x00cfe20000000000 */
[----:B------:R-:W-:Y:S01]  /*0fa0*/  UMOV UR6, 0x400 ;  /* 0x0000040000067882 */ /* 0x000fe20000000000 */
[----:B------:R-:W-:Y:S01]  /*0fb0*/  USEL UR4, UR4, 0x320, UP3 ;  /* 0x0000032004047887 */ /* 0x000fe20009800000 */
        /* <DEDUP_REMOVED lines=9> */
[----:B------:R-:W2:Y:S02]  /*1050*/  FENCE.VIEW.ASYNC.S ;  /* 0x00000000000073c6 */ /* 0x000ea40000000000 */
[----:B--2---:R4:W2:Y:S08]  /*1060*/  SYNCS.EXCH.64 URZ, [UR6+0x370], UR8 ;  /* 0x0003700806ff75b2 */ /* 0x0048b00008000100 */
[----:B------:R4:W3:Y:S01]  /*1070*/  SYNCS.EXCH.64 URZ, [UR6+0x380], UR4 ;  /* 0x0003800406ff75b2 */ /* 0x0008e20008000100 */
[----:B------:R4:W1:Y:S01]  /*1080*/  SYNCS.EXCH.64 URZ, [UR6+0x378], UR8 ;  /* 0x0003780806ff75b2 */ /* 0x0008620008000100 */
[----:B------:R4:W1:Y:S02]  /*1090*/  SYNCS.EXCH.64 URZ, [UR6+0x388], UR4 ;  /* 0x0003880406ff75b2 */ /* 0x0008640008000100 */
[----:B----4-:R-:W-:Y:S01]  /*10a0*/  NOP ;  /* 0x0000000000007918 */ /* 0x010fe20000000000 */
.L_x_13:
[----:B------:R-:W4:Y:S01]  /*10b0*/  SHFL.IDX PT, R0, R87, RZ, 0x1f ;  /* 0x00001fff57007589 */ /* 0x000f2200000e0000 */
[----:B------:R-:W-:Y:S01]  /*10c0*/  NOP ;  /* 0x0000000000007918 */ /* 0x000fe20000000000 */
[----:B----4-:R-:W-:-:S13]  /*10d0*/  ISETP.NE.AND P0, PT, R0, 0x5, PT ;  /* 0x000000050000780c */ /* 0x010fda0003f05270 */
[----:B------:R-:W-:Y:S05]  /*10e0*/  @P0 BRA `(.L_x_14) ;  /* 0x0000000000540947 */ /* 0x000fea0003800000 */
[----:B--23--:R-:W-:Y:S01]  /*10f0*/  UMOV UR4, 0x400 ;  /* 0x0000040000047882 */ /* 0x00cfe20000000000 */
        /* <DEDUP_REMOVED lines=14> */
[----:B------:R4:W1:Y:S01]  /*11e0*/  SYNCS.EXCH.64 URZ, [UR4+0x3b8], UR8 ;  /* 0x0003b80804ff75b2 */ /* 0x0008620008000100 */
[----:B------:R4:W1:Y:S01]  /*11f0*/  SYNCS.EXCH.64 URZ, [UR4+0x3a0], UR6 ;  /* 0x0003a00604ff75b2 */ /* 0x0008620008000100 */
[----:B------:R4:W1:Y:S01]  /*1200*/  SYNCS.EXCH.64 URZ, [UR4+0x3c0], UR8 ;  /* 0x0003c00804ff75b2 */ /* 0x0008620008000100 */
[----:B------:R4:W1:Y:S01]  /*1210*/  SYNCS.EXCH.64 URZ, [UR4+0x3a8], UR6 ;  /* 0x0003a80604ff75b2 */ /* 0x0008620008000100 */
[----:B------:R4:W1:Y:S02]  /*1220*/  SYNCS.EXCH.64 URZ, [UR4+0x3c8], UR8 ;  /* 0x0003c80804ff75b2 */ /* 0x0008640008000100 */
[----:B----4-:R-:W-:Y:S01]  /*1230*/  NOP ;  /* 0x0000000000007918 */ /* 0x010fe20000000000 */
.L_x_14:
[----:B------:R-:W4:Y:S01]  /*1240*/  SHFL.IDX PT, R0, R87, RZ, 0x1f ;  /* 0x00001fff57007589 */ /* 0x000f2200000e0000 */
[----:B------:R-:W-:Y:S01]  /*1250*/  ISETP.NE.OR P1, PT, RZ, UR25, !P1 ;  /* 0x00000019ff007c0c */ /* 0x000fe2000cf25670 */
[----:B------:R-:W-:Y:S01]  /*1260*/  NOP ;  /* 0x0000000000007918 */ /* 0x000fe20000000000 */
[----:B----4-:R-:W-:-:S13]  /*1270*/  ISETP.NE.AND P0, PT, R0, 0x3, PT ;  /* 0x000000030000780c */ /* 0x010fda0003f05270 */
[----:B------:R-:W-:Y:S05]  /*1280*/  @P0 BRA `(.L_x_15) ;  /* 0x0000000000340947 */ /* 0x000fea0003800000 */
[----:B--23--:R-:W-:Y:S01]  /*1290*/  UMOV UR4, 0x400 ;  /* 0x0000040000047882 */ /* 0x00cfe20000000000 */
[----:B------:R-:W-:Y:S01]  /*12a0*/  UMOV UR6, 0x20 ;  /* 0x0000002000067882 */ /* 0x000fe20000000000 */
[----:B------:R-:W-:Y:S02]  /*12b0*/  ULEA UR4, UR46, UR4, 0x18 ;  /* 0x000000042e047291 */ /* 0x000fe4000f8ec0ff */
[----:B------:R-:W-:-:S04]  /*12c0*/  UIADD3 UR6, UPT, UPT, -UR6, 0x100000, URZ ;  /* 0x0010000006067890 */ /* 0x000fc8000fffe1ff */
[----:B------:R-:W-:Y:S02]  /*12d0*/  USHF.L.U32 UR7, UR6, 0xb, URZ ;  /* 0x0000000b06077899 */ /* 0x000fe400080006ff */
[----:B------:R-:W-:Y:S01]  /*12e0*/  USHF.L.U32 UR6, UR6, 0x1, URZ ;  /* 0x0000000106067899 */ /* 0x000fe200080006ff */
[----:B------:R-:W-:Y:S01]  /*12f0*/  ELECT P0, URZ, PT ;  /* 0x0000000000ff782f */ /* 0x000fe20003800000 */
[----:B------:R-:W2:Y:S10]  /*1300*/  FENCE.VIEW.ASYNC.S ;  /* 0x00000000000073c6 */ /* 0x000eb40000000000 */
[----:B--2---:R4:W2:Y:S01]  /*1310*/  SYNCS.EXCH.64 URZ, [UR4+0x3d0], UR6 ;  /* 0x0003d00604ff75b2 */ /* 0x0048a20008000100 */
[----:B------:R4:W3:Y:S01]  /*1320*/  SYNCS.EXCH.64 URZ, [UR4+0x3e0], UR6 ;  /* 0x0003e00604ff75b2 */ /* 0x0008e20008000100 */
[----:B------:R4:W1:Y:S01]  /*1330*/  SYNCS.EXCH.64 URZ, [UR4+0x3d8], UR6 ;  /* 0x0003d80604ff75b2 */ /* 0x0008620008000100 */
[----:B------:R4:W1:Y:S02]  /*1340*/  SYNCS.EXCH.64 URZ, [UR4+0x3e8], UR6 ;  /* 0x0003e80604ff75b2 */ /* 0x0008640008000100 */
[----:B----4-:R-:W-:Y:S01]  /*1350*/  NOP ;  /* 0x0000000000007918 */ /* 0x010fe20000000000 */
.L_x_15:
[----:B------:R-:W-:Y:S01]  /*1360*/  VOTEU.ALL UP0, P1 ;  /* 0x0000000000ff7886 */ /* 0x000fe20000800000 */
[----:B--23--:R-:W-:Y:S01]  /*1370*/  UMOV UR4, 0x20 ;  /* 0x0000002000047882 */ /* 0x00cfe20000000000 */
[----:B------:R-:W2:Y:S01]  /*1380*/  LDCU UR7, c[0x0][0x36c] ;  /* 0x00006d80ff0777ac */ /* 0x000ea20008000800 */
[----:B------:R-:W-:Y:S01]  /*1390*/  NOP ;  /* 0x0000000000007918 */ /* 0x000fe20000000000 */
[----:B------:R-:W-:Y:S01]  /*13a0*/  LOP3.LUT R0, R97, 0x1f, RZ, 0xc0, !PT ;  /* 0x0000001f61007812 */ /* 0x000fe200078ec0ff */
[----:B------:R-:W-:Y:S01]  /*13b0*/  @!UP0 UMOV UR6, 0x400 ;  /* 0x0000040000068882 */ /* 0x000fe20000000000 */
[----:B------:R-:W-:-:S04]  /*13c0*/  @!UP0 UIADD3 UR4, UPT, UPT, -UR4, 0x100000, URZ ;  /* 0x0010000004048890 */ /* 0x000fc8000fffe1ff */
[----:B------:R-:W-:Y:S02]  /*13d0*/  @!UP0 USHF.L.U32 UR5, UR4, 0xb, URZ ;  /* 0x0000000b04058899 */ /* 0x000fe400080006ff */
[----:B------:R-:W-:Y:S02]  /*13e0*/  @!UP0 USHF.L.U32 UR4, UR4, 0x1, URZ ;  /* 0x0000000104048899 */ /* 0x000fe400080006ff */
[----:B------:R-:W-:Y:S01]  /*13f0*/  @!UP0 ULEA UR6, UR46, UR6, 0x18 ;  /* 0x000000062e068291 */ /* 0x000fe2000f8ec0ff */
[----:B------:R-:W-:Y:S01]  /*1400*/  VOTEU.ALL UP0, P1 ;  /* 0x0000000000ff7886 */ /* 0x000fe20000800000 */
[----:B------:R-:W-:Y:S02]  /*1410*/  UISETP.NE.AND UP4, UPT, UR25, URZ, UPT ;  /* 0x000000ff1900728c */ /* 0x000fe4000bf85270 */
[----:B--2---:R-:W-:Y:S01]  /*1420*/  UISETP.EQ.U32.AND UP5, UPT, UR7, 0x1, UPT ;  /* 0x000000010700788c */ /* 0x004fe2000bfa2070 */
[----:B------:R-:W2:Y:S07]  /*1430*/  FENCE.VIEW.ASYNC.S ;  /* 0x00000000000073c6 */ /* 0x000eae0000000000 */
[----:B--2---:R2:W3:Y:S01]  /*1440*/  @!UP0 SYNCS.EXCH.64 URZ, [UR6+0x3f0], UR4 ;  /* 0x0003f00406ff85b2 */ /* 0x0044e20008000100 */
[----:B------:R-:W-:Y:S05]  /*1450*/  BRA.U !UP5, `(.L_x_16) ;  /* 0x000000010d087547 */ /* 0x000fea000b800000 */
[----:B-1-3--:R-:W-:Y:S01]  /*1460*/  UCGABAR_ARV ;  /* 0x00000000000079c7 */ /* 0x00afe20008000000 */
[----:B------:R-:W-:Y:S05]  /*1470*/  BRA `(.L_x_17) ;  /* 0x0000000000047947 */ /* 0x000fea0003800000 */
.L_x_16:
[----:B-1-3--:R-:W-:Y:S01]  /*1480*/  NOP ;  /* 0x0000000000007918 */ /* 0x00afe20000000000 */
.L_x_17:
[----:B------:R-:W1:Y:S01]  /*1490*/  S2UR UR20, SR_CTAID.X ;  /* 0x00000000001479c3 */ /* 0x000e620000002500 */
[----:B------:R-:W-:-:S05]  /*14a0*/  CS2R.32 R88, SR_CgaSize ;  /* 0x0000000000587805 */ /* 0x000fca0000008a00 */
[----:B------:R-:W-:-:S05]  /*14b0*/  IMAD R88, R88, -0xa0, RZ ;  /* 0xffffff6058587824 */ /* 0x000fca00078e02ff */
[----:B--2---:R-:W-:-:S14]  /*14c0*/  R2UR UR5, R88 ;  /* 0x00000000580572ca */ /* 0x004fdc00000e0000 */
[----:B------:R-:W2:Y:S01]  /*14d0*/  LDCU UR5, c[0x0][UR5+0x2b0] ;  /* 0x00005600050577ac */ /* 0x000ea20008000800 */
[----:B------:R-:W-:-:S05]  /*14e0*/  CS2R.32 R88, SR_CgaSize ;  /* 0x0000000000587805 */ /* 0x000fca0000008a00 */
[----:B------:R-:W-:-:S05]  /*14f0*/  IMAD R88, R88, -0xa0, RZ ;  /* 0xffffff6058587824 */ /* 0x000fca00078e02ff */
[----:B------:R-:W-:-:S14]  /*1500*/  R2UR UR4, R88 ;  /* 0x00000000580472ca */ /* 0x000fdc00000e0000 */
[----:B------:R-:W3:Y:S01]  /*1510*/  LDCU UR4, c[0x0][UR4+0x2b4] ;  /* 0x00005680040477ac */ /* 0x000ee20008000800 */
[----:B------:R-:W4:Y:S01]  /*1520*/  S2UR UR7, SR_CTAID.Y ;  /* 0x00000000000779c3 */ /* 0x000f220000002600 */
[----:B------:R-:W-:-:S05]  /*1530*/  CS2R.32 R88, SR_CgaSize ;  /* 0x0000000000587805 */ /* 0x000fca0000008a00 */
[----:B------:R-:W-:-:S05]  /*1540*/  IMAD R88, R88, -0xa0, RZ ;  /* 0xffffff6058587824 */ /* 0x000fca00078e02ff */
[----:B------:R-:W-:-:S14]  /*1550*/  R2UR UR8, R88 ;  /* 0x00000000580872ca */ /* 0x000fdc00000e0000 */
[----:B------:R-:W3:Y:S01]  /*1560*/  LDCU UR8, c[0x0][UR8+0x2a0] ;  /* 0x00005400080877ac */ /* 0x000ee20008000800 */
[----:B------:R-:W3:Y:S01]  /*1570*/  LDCU UR21, c[0x0][0xb24] ;  /* 0x00016480ff1577ac */ /* 0x000ee20008000800 */
[----:B------:R-:W1:Y:S01]  /*1580*/  S2UR UR36, SR_CTAID.Z ;  /* 0x00000000002479c3 */ /* 0x000e620000002700 */
[----:B------:R-:W-:-:S05]  /*1590*/  CS2R.32 R88, SR_CgaSize ;  /* 0x0000000000587805 */ /* 0x000fca0000008a00 */
[----:B------:R-:W-:-:S05]  /*15a0*/  IMAD R88, R88, -0xa0, RZ ;  /* 0xffffff6058587824 */ /* 0x000fca00078e02ff */
[----:B------:R-:W-:-:S14]  /*15b0*/  R2UR UR63, R88 ;  /* 0x00000000583f72ca */ /* 0x000fdc00000e0000 */
[----:B------:R-:W3:Y:S01]  /*15c0*/  LDCU UR63, c[0x0][UR63+0x2a4] ;  /* 0x000054803f3f77ac */ /* 0x000ee20008000800 */
[----:B------:R-:W-:Y:S02]  /*15d0*/  UISETP.GT.U32.AND UP0, UPT, UR27, 0xffff, UPT ;  /* 0x0000ffff1b00788c */ /* 0x000fe4000bf04070 */
[----:B------:R-:W-:Y:S01]  /*15e0*/  USHF.L.U32 UR29, UR46, 0x9, URZ ;  /* 0x000000092e1d7899 */ /* 0x000fe200080006ff */
[----:B-1----:R-:W-:Y:S01]  /*15f0*/  I2FP.F32.U32 R3, UR20 ;  /* 0x0000001400037c45 */ /* 0x002fe20008201000 */
[----:B------:R-:W-:Y:S01]  /*1600*/  UMOV UR32, 0x5 ;  /* 0x0000000500207882 */ /* 0x000fe20000000000 */
[----:B------:R-:W1:Y:S03]  /*1610*/  LDCU UR42, c[0x0][0xb24] ;  /* 0x00016480ff2a77ac */ /* 0x000e660008000800 */
[----:B--2---:R-:W-:Y:S01]  /*1620*/  FMUL R3, R3, UR5 ;  /* 0x0000000503037c20 */ /* 0x004fe20008400000 */
[----:B------:R-:W2:Y:S01]  /*1630*/  LDCU UR31, c[0x0][0xb30] ;  /* 0x00016600ff1f77ac */ /* 0x000ea20008000800 */
[----:B----4-:R-:W-:Y:S01]  /*1640*/  I2FP.F32.U32 R2, UR7 ;  /* 0x0000000700027c45 */ /* 0x010fe20008201000 */
[----:B------:R-:W-:-:S03]  /*1650*/  USHF.L.U32 UR45, UR20, 0x6, URZ ;  /* 0x00000006142d7899 */ /* 0x000fc600080006ff */
[----:B------:R-:W4:Y:S01]  /*1660*/  F2I.U32.TRUNC.NTZ R3, R3 ;  /* 0x0000000300037305 */ /* 0x000f22000020f000 */
[----:B------:R-:W-:Y:S01]  /*1670*/  USEL UR26, UR27, 0xffff, !UP0 ;  /* 0x0000ffff1b1a7887 */ /* 0x000fe2000c000000 */
[----:B---3--:R-:W-:Y:S01]  /*1680*/  FMUL R2, R2, UR4 ;  /* 0x0000000402027c20 */ /* 0x008fe20008400000 */
[----:B------:R-:W-:Y:S01]  /*1690*/  UISETP.GE.AND UP2, UPT, UR21, 0x1, UPT ;  /* 0x000000011500788c */ /* 0x000fe2000bf46270 */
[----:B------:R-:W-:-:S04]  /*16a0*/  UMOV UR24, UR7 ;  /* 0x0000000700187c82 */ /* 0x000fc80008000000 */
[----:B------:R-:W3:Y:S01]  /*16b0*/  F2I.U32.TRUNC.NTZ R2, R2 ;  /* 0x0000000200027305 */ /* 0x000ee2000020f000 */
[----:B----4-:R-:W-:Y:S02]  /*16c0*/  R2UR UR4, R3 ;  /* 0x00000000030472ca */ /* 0x010fe400000e0000 */
[----:B------:R-:W-:Y:S02]  /*16d0*/  PRMT R3, RZ, 0x7610, R3 ;  /* 0x00007610ff037816 */ /* 0x000fe40000000003 */
[----:B---3--:R-:W-:Y:S02]  /*16e0*/  R2UR UR6, R2 ;  /* 0x00000000020672ca */ /* 0x008fe400000e0000 */
[----:B------:R-:W-:-:S07]  /*16f0*/  PRMT R2, RZ, 0x7610, R2 ;  /* 0x00007610ff027816 */ /* 0x000fce0000000002 */
[----:B------:R-:W-:-:S04]  /*1700*/  UIADD3 UR5, UPT, UPT, -UR4, URZ, URZ ;  /* 0x000000ff04057290 */ /* 0x000fc8000fffe1ff */
[----:B------:R-:W-:Y:S02]  /*1710*/  UIMAD UR5, UR8, UR5, UR20 ;  /* 0x00000005080572a4 */ /* 0x000fe4000f8e0214 */
[----:B------:R-:W-:-:S04]  /*1720*/  UIADD3 UR4, UPT, UPT, -UR6, URZ, URZ ;  /* 0x000000ff06047290 */ /* 0x000fc8000fffe1ff */
[----:B------:R-:W-:Y:S01]  /*1730*/  IMAD.U32 R88, RZ, RZ, UR5 ;  /* 0x00000005ff587e24 */ /* 0x000fe2000f8e00ff */
[----:B------:R-:W-:Y:S01]  /*1740*/  UIMAD UR63, UR63, UR4, UR7 ;  /* 0x000000043f3f72a4 */ /* 0x000fe2000f8e0207 */
[----:B-12---:R-:W-:Y:S11]  /*1750*/  BRA.U UP4, `(.L_x_18) ;  /* 0x0000000104407547 */ /* 0x006ff6000b800000 */
[----:B------:R-:W-:-:S13]  /*1760*/  R2UR UR4, R88 ;  /* 0x00000000580472ca */ /* 0x000fda00000e0000 */
[----:B------:R-:W-:Y:S02]  /*1770*/  UISETP.GT.U32.AND UP0, UPT, UR4, 0x1, UPT ;  /* 0x000000010400788c */ /* 0x000fe4000bf04070 */
[----:B------:R-:W-:Y:S02]  /*1780*/  ULOP3.LUT UR4, UR4, 0xfffffffe, URZ, 0xc0, !UPT ;  /* 0xfffffffe04047892 */ /* 0x000fe4000f8ec0ff */
[----:B------:R-:W-:Y:S02]  /*1790*/  UISETP.NE.AND UP1, UPT, UR63, URZ, UP0 ;  /* 0x000000ff3f00728c */ /* 0x000fe40008725270 */
[----:B------:R-:W-:Y:S02]  /*17a0*/  UISETP.NE.AND UP0, UPT, UR63, 0x1, UP0 ;  /* 0x000000013f00788c */ /* 0x000fe40008705270 */
[----:B------:R-:W-:Y:S02]  /*17b0*/  USEL UR7, URZ, 0x1, UP1 ;  /* 0x00000001ff077887 */ /* 0x000fe40008800000 */
[----:B------:R-:W-:-:S02]  /*17c0*/  USEL UR6, URZ, 0x4, UP0 ;  /* 0x00000004ff067887 */ /* 0x000fc40008000000 */
[----:B------:R-:W-:Y:S02]  /*17d0*/  USEL UR5, URZ, 0x2, UP1 ;  /* 0x00000002ff057887 */ /* 0x000fe40008800000 */
[----:B------:R-:W-:Y:S02]  /*17e0*/  ULEA UR4, UR63, UR4, 0x1 ;  /* 0x000000043f047291 */ /* 0x000fe4000f8e08ff */
[----:B------:R-:W-:Y:S02]  /*17f0*/  USEL UR8, URZ, 0x8, UP0 ;  /* 0x00000008ff087887 */ /* 0x000fe40008000000 */
[----:B------:R-:W-:-:S03]  /*1800*/  UIADD3 UR5, UPT, UPT, UR5, UR6, UR7 ;  /* 0x0000000605057290 */ /* 0x000fc6000fffe007 */
[----:B------:R-:W-:Y:S01]  /*1810*/  UMOV UR6, 0x3 ;  /* 0x0000000300067882 */ /* 0x000fe20000000000 */
[----:B------:R-:W-:Y:S02]  /*1820*/  UIADD3 UR5, UPT, UPT, UR5, UR8, URZ ;  /* 0x0000000805057290 */ /* 0x000fe4000fffe0ff */
[----:B------:R-:W-:-:S04]  /*1830*/  USHF.L.U32 UR4, UR6, UR4, URZ ;  /* 0x0000000406047299 */ /* 0x000fc800080006ff */
[----:B------:R-:W-:Y:S02]  /*1840*/  MOV R3, UR5 ;  /* 0x0000000500037c02 */ /* 0x000fe40008000f00 */
[----:B------:R-:W-:Y:S02]  /*1850*/  IMAD.U32 R2, RZ, RZ, UR4 ;  /* 0x00000004ff027e24 */ /* 0x000fe4000f8e00ff */
.L_x_18:
[----:B------:R-:W-:Y:S05]  /*1860*/  BRA.U !UP2, `(.L_x_19) ;  /* 0x000000010ad47547 */ /* 0x000fea000b800000 */
[----:B------:R-:W1:Y:S01]  /*1870*/  LDCU.128 UR12, c[0x0][0xb10] ;  /* 0x00016200ff0c77ac */ /* 0x000e620008000c00 */
[----:B------:R-:W2:Y:S01]  /*1880*/  LDCU UR6, c[0x0][0x370] ;  /* 0x00006e00ff0677ac */ /* 0x000ea20008000800 */
[----:B------:R-:W3:Y:S01]  /*1890*/  LDCU UR5, c[0x0][0x374] ;  /* 0x00006e80ff0577ac */ /* 0x000ee20008000800 */
[----:B------:R-:W4:Y:S01]  /*18a0*/  LDCU UR30, c[0x0][0xb0c] ;  /* 0x00016180ff1e77ac */ /* 0x000f220008000800 */
[----:B------:R-:W4:Y:S01]  /*18b0*/  LDCU UR4, c[0x0][0xb20] ;  /* 0x00016400ff0477ac */ /* 0x000f220008000800 */
[----:B------:R-:W4:Y:S01]  /*18c0*/  LDCU.64 UR8, c[0x0][0xb28] ;  /* 0x00016500ff0877ac */ /* 0x000f220008000a00 */
[----:B-1----:R-:W-:Y:S02]  /*18d0*/  UISETP.NE.AND UP0, UPT, UR14, 0x1, UPT ;  /* 0x000000010e00788c */ /* 0x002fe4000bf05270 */
[----:B---3--:R-:W-:Y:S02]  /*18e0*/  UIMAD.WIDE.U32 UR10, UR5, UR15, URZ ;  /* 0x0000000f050a72a5 */ /* 0x008fe4000f8e00ff */
[----:B--2---:R-:W-:-:S02]  /*18f0*/  UIMAD.WIDE.U32 UR18, UR6, UR12, URZ ;  /* 0x0000000c061272a5 */ /* 0x004fc4000f8e00ff */
[----:B----4-:R-:W-:Y:S02]  /*1900*/  UISETP.NE.AND UP1, UPT, UR30, 0x1, UPT ;  /* 0x000000011e00788c */ /* 0x010fe4000bf25270 */
[----:B------:R-:W-:Y:S01]  /*1910*/  UISETP.NE.AND UP2, UPT, UR21, 0x1, UPT ;  /* 0x000000011500788c */ /* 0x000fe2000bf45270 */
[----:B------:R-:W-:Y:S02]  /*1920*/  UMOV UR10, UR11 ;  /* 0x0000000b000a7c82 */ /* 0x000fe40008000000 */
[----:B------:R-:W-:Y:S01]  /*1930*/  UMOV UR18, UR19 ;  /* 0x0000001300127c82 */ /* 0x000fe20008000000 */
[----:B------:R-:W-:Y:S02]  /*1940*/  @UP0 USHF.R.U32.HI UR5, URZ, UR4, UR10 ;  /* 0x00000004ff050299 */ /* 0x000fe4000801160a */
[----:B------:R-:W-:Y:S02]  /*1950*/  UIMAD.WIDE.U32 UR22, UR24, UR15, URZ ;  /* 0x0000000f181672a5 */ /* 0x000fe4000f8e00ff */
[----:B------:R-:W-:-:S02]  /*1960*/  UIMAD.WIDE.U32 UR10, UR5, UR8, URZ ;  /* 0x00000008050a72a5 */ /* 0x000fc4000f8e00ff */
[----:B------:R-:W-:Y:S02]  /*1970*/  @UP1 USHF.R.U32.HI UR6, URZ, UR13, UR18 ;  /* 0x0000000dff061299 */ /* 0x000fe40008011612 */
[----:B------:R-:W-:Y:S02]  /*1980*/  UIMAD.WIDE.U32 UR16, UR20, UR12, URZ ;  /* 0x0000000c141072a5 */ /* 0x000fe4000f8e00ff */
[----:B------:R-:W-:Y:S01]  /*1990*/  UIMAD.WIDE.U32 UR18, UR6, UR8, URZ ;  /* 0x00000008061272a5 */ /* 0x000fe2000f8e00ff */
[----:B------:R-:W-:Y:S01]  /*19a0*/  UMOV UR22, UR23 ;  /* 0x0000001700167c82 */ /* 0x000fe20008000000 */
[----:B------:R-:W-:Y:S01]  /*19b0*/  UMOV UR10, UR11 ;  /* 0x0000000b000a7c82 */ /* 0x000fe20008000000 */
[----:B------:R-:W-:Y:S02]  /*19c0*/  USHF.R.U32.HI UR22, URZ, UR4, UR22 ;  /* 0x00000004ff167299 */ /* 0x000fe40008011616 */
[----:B------:R-:W-:Y:S02]  /*19d0*/  @UP2 USHF.R.U32.HI UR5, URZ, UR9, UR10 ;  /* 0x00000009ff052299 */ /* 0x000fe4000801160a */
[----:B------:R-:W-:Y:S01]  /*19e0*/  UMOV UR7, UR19 ;  /* 0x0000001300077c82 */ /* 0x000fe20008000000 */
[----:B------:R-:W-:Y:S01]  /*19f0*/  UMOV UR16, UR17 ;  /* 0x0000001100107c82 */ /* 0x000fe20008000000 */
[----:B------:R-:W-:-:S02]  /*1a00*/  @UP2 USHF.R.U32.HI UR6, URZ, UR9, UR7 ;  /* 0x00000009ff062299 */ /* 0x000fc40008011607 */
[----:B------:R-:W-:Y:S02]  /*1a10*/  USHF.R.U32.HI UR13, URZ, UR13, UR16 ;  /* 0x0000000dff0d7299 */ /* 0x000fe40008011610 */
[----:B------:R-:W-:Y:S02]  /*1a20*/  USEL UR4, UR24, UR22, !UP0 ;  /* 0x0000001618047287 */ /* 0x000fe4000c000000 */
[----:B------:R-:W-:Y:S02]  /*1a30*/  UIMAD UR7, UR5, UR21, URZ ;  /* 0x00000015050772a4 */ /* 0x000fe4000f8e02ff */
[----:B------:R-:W-:Y:S02]  /*1a40*/  USEL UR5, UR20, UR13, !UP1 ;  /* 0x0000000d14057287 */ /* 0x000fe4000c800000 */
[----:B------:R-:W-:Y:S02]  /*1a50*/  UIMAD UR12, UR6, UR21, URZ ;  /* 0x00000015060c72a4 */ /* 0x000fe4000f8e02ff */
[----:B------:R-:W-:-:S02]  /*1a60*/  UISETP.GE.AND UP0, UPT, UR4, UR7, UPT ;  /* 0x000000070400728c */ /* 0x000fc4000bf06270 */
[----:B------:R-:W-:Y:S02]  /*1a70*/  UIMAD.WIDE.U32 UR10, UR4, UR8, URZ ;  /* 0x00000008040a72a5 */ /* 0x000fe4000f8e00ff */
[----:B------:R-:W-:Y:S02]  /*1a80*/  UISETP.GE.OR UP0, UPT, UR5, UR12, UP0 ;  /* 0x0000000c0500728c */ /* 0x000fe40008706670 */
[----:B------:R-:W-:Y:S02]  /*1a90*/  UIMAD.WIDE.U32 UR12, UR5, UR8, URZ ;  /* 0x00000008050c72a5 */ /* 0x000fe4000f8e00ff */
[----:B------:R-:W-:Y:S01]  /*1aa0*/  UIADD3 UR10, UPT, UPT, -UR4, URZ, URZ ;  /* 0x000000ff040a7290 */ /* 0x000fe2000fffe1ff */
[----:B------:R-:W-:Y:S01]  /*1ab0*/  UMOV UR8, UR11 ;  /* 0x0000000b00087c82 */ /* 0x000fe20008000000 */
[----:B------:R-:W-:Y:S02]  /*1ac0*/  UIADD3 UR11, UPT, UPT, -UR5, URZ, URZ ;  /* 0x000000ff050b7290 */ /* 0x000fe4000fffe1ff */
[----:B------:R-:W-:-:S03]  /*1ad0*/  USHF.R.U32.HI UR8, URZ, UR9, UR8 ;  /* 0x00000009ff087299 */ /* 0x000fc60008011608 */
[----:B------:R-:W-:Y:S01]  /*1ae0*/  @!UP0 UMOV UR7, UR13 ;  /* 0x0000000d00078c82 */ /* 0x000fe20008000000 */
[----:B------:R-:W-:Y:S02]  /*1af0*/  UIMAD UR24, UR14, UR10, UR24 ;  /* 0x0000000a0e1872a4 */ /* 0x000fe4000f8e0218 */
[----:B------:R-:W-:Y:S02]  /*1b00*/  USEL UR8, UR4, UR8, !UP2 ;  /* 0x0000000804087287 */ /* 0x000fe4000d000000 */
[----:B------:R-:W-:Y:S02]  /*1b10*/  @!UP0 USHF.R.U32.HI UR7, URZ, UR9, UR7 ;  /* 0x00000009ff078299 */ /* 0x000fe40008011607 */
[----:B------:R-:W-:Y:S02]  /*1b20*/  UIADD3 UR9, UPT, UPT, -UR8, URZ, URZ ;  /* 0x000000ff08097290 */ /* 0x000fe4000fffe1ff */
[----:B------:R-:W-:Y:S02]  /*1b30*/  @!UP0 USEL UR7, UR5, UR7, !UP2 ;  /* 0x0000000705078287 */ /* 0x000fe4000d000000 */
[----:B------:R-:W-:-:S02]  /*1b40*/  UIMAD UR9, UR21, UR9, UR4 ;  /* 0x00000009150972a4 */ /* 0x000fc4000f8e0204 */
[----:B------:R-:W-:Y:S02]  /*1b50*/  @!UP0 UIADD3 UR8, UPT, UPT, UR8, -UR7, URZ ;  /* 0x8000000708088290 */ /* 0x000fe4000fffe0ff */
[----:B------:R-:W-:Y:S02]  /*1b60*/  @!UP0 UIMAD UR6, UR9, UR6, UR7 ;  /* 0x00000006090682a4 */ /* 0x000fe4000f8e0207 */
[----:B------:R-:W-:Y:S02]  /*1b70*/  @!UP0 UIMAD UR4, UR8, UR21, UR5 ;  /* 0x00000015080482a4 */ /* 0x000fe4000f8e0205 */
[----:B------:R-:W-:Y:S02]  /*1b80*/  UIMAD UR20, UR30, UR11, UR20 ;  /* 0x0000000b1e1472a4 */ /* 0x000fe4000f8e0214 */
[----:B------:R-:W-:Y:S01]  /*1b90*/  UIMAD UR24, UR4, UR14, UR24 ;  /* 0x0000000e041872a4 */ /* 0x000fe2000f8e0218 */
[----:B------:R-:W-:Y:S02]  /*1ba0*/  @!UP0 UMOV UR5, UR6 ;  /* 0x0000000600058c82 */ /* 0x000fe40008000000 */
[----:B------:R-:W-:-:S12]  /*1bb0*/  UIMAD UR20, UR5, UR30, UR20 ;  /* 0x0000001e051472a4 */ /* 0x000fd8000f8e0214 */
.L_x_19:
[----:B------:R-:W-:Y:S02]  /*1bc0*/  UISETP.NE.AND UP1, UPT, UR31, 0x1, UPT ;  /* 0x000000011f00788c */ /* 0x000fe4000bf25270 */
[----:B------:R-:W-:Y:S02]  /*1bd0*/  ULOP3.LUT UR21, UR26, 0xffff, URZ, 0xc0, !UPT ;  /* 0x0000ffff1a157892 */ /* 0x000fe4000f8ec0ff */
[----:B------:R-:W-:Y:S02]  /*1be0*/  UISETP.NE.AND UP0, UPT, UR25, 0x2, UPT ;  /* 0x000000021900788c */ /* 0x000fe4000bf05270 */
[----:B------:R-:W-:Y:S02]  /*1bf0*/  ULOP3.LUT UR22, UR29, 0x400, URZ, 0xc0, !UPT ;  /* 0x000004001d167892 */ /* 0x000fe4000f8ec0ff */
[----:B------:R-:W-:Y:S02]  /*1c00*/  ULOP3.LUT UR45, UR45, 0x40, URZ, 0xc0, !UPT ;  /* 0x000000402d2d7892 */ /* 0x000fe4000f8ec0ff */
[----:B------:R-:W-:Y:S01]  /*1c10*/  USHF.L.U32 UR21, UR32, UR21, URZ ;  /* 0x0000001520157299 */ /* 0x000fe200080006ff */
[----:B------:R-:W-:Y:S11]  /*1c20*/  BRA.U UP1, `(.L_x_20) ;  /* 0x0000000101447547 */ /* 0x000ff6000b800000 */
[----:B------:R-:W1:Y:S01]  /*1c30*/  LDCU.128 UR8, c[0x0][0xb10] ;  /* 0x00016200ff0877ac */ /* 0x000e620008000c00 */
[----:B------:R-:W2:Y:S01]  /*1c40*/  LDCU UR12, c[0x0][0xb0c] ;  /* 0x00016180ff0c77ac */ /* 0x000ea20008000800 */
[----:B------:R-:W3:Y:S01]  /*1c50*/  LDCU UR13, c[0x0][0xb20] ;  /* 0x00016400ff0d77ac */ /* 0x000ee20008000800 */
[----:B-1----:R-:W-:Y:S02]  /*1c60*/  UIMAD.WIDE.U32 UR6, UR20, UR8, URZ ;  /* 0x00000008140672a5 */ /* 0x002fe4000f8e00ff */
[----:B------:R-:W-:Y:S02]  /*1c70*/  UIMAD.WIDE.U32 UR4, UR24, UR11, URZ ;  /* 0x0000000b180472a5 */ /* 0x000fe4000f8e00ff */
[----:B--2---:R-:W-:Y:S02]  /*1c80*/  UISETP.NE.AND UP2, UPT, UR12, 0x1, UPT ;  /* 0x000000010c00788c */ /* 0x004fe4000bf45270 */
[----:B------:R-:W-:Y:S01]  /*1c90*/  UISETP.NE.AND UP1, UPT, UR10, 0x1, UPT ;  /* 0x000000010a00788c */ /* 0x000fe2000bf25270 */
[----:B------:R-:W-:-:S02]  /*1ca0*/  UMOV UR6, UR7 ;  /* 0x0000000700067c82 */ /* 0x000fc40008000000 */
[----:B------:R-:W-:Y:S01]  /*1cb0*/  UMOV UR4, UR5 ;  /* 0x0000000500047c82 */ /* 0x000fe20008000000 */
[----:B------:R-:W-:Y:S02]  /*1cc0*/  USHF.R.U32.HI UR6, URZ, UR9, UR6 ;  /* 0x00000009ff067299 */ /* 0x000fe40008011606 */
[----:B---3--:R-:W-:Y:S02]  /*1cd0*/  USHF.R.U32.HI UR4, URZ, UR13, UR4 ;  /* 0x0000000dff047299 */ /* 0x008fe40008011604 */
[----:B------:R-:W-:Y:S02]  /*1ce0*/  USEL UR5, UR20, UR6, !UP2 ;  /* 0x0000000614057287 */ /* 0x000fe4000d000000 */
[----:B------:R-:W-:-:S04]  /*1cf0*/  USEL UR4, UR24, UR4, !UP1 ;  /* 0x0000000418047287 */ /* 0x000fc8000c800000 */
[----:B------:R-:W-:Y:S02]  /*1d00*/  UIADD3 UR6, UPT, UPT, UR5, -UR4, URZ ;  /* 0x8000000405067290 */ /* 0x000fe4000fffe0ff */
[----:B------:R-:W-:Y:S02]  /*1d10*/  UIADD3 UR4, UPT, UPT, -UR5, UR4, URZ ;  /* 0x0000000405047290 */ /* 0x000fe4000fffe1ff */
[----:B------:R-:W-:Y:S02]  /*1d20*/  UIMAD UR24, UR6, UR10, UR24 ;  /* 0x0000000a061872a4 */ /* 0x000fe4000f8e0218 */
[----:B------:R-:W-:-:S12]  /*1d30*/  UIMAD UR20, UR4, UR12, UR20 ;  /* 0x0000000c041472a4 */ /* 0x000fd8000f8e0214 */
.L_x_20:
[----:B------:R-:W-:Y:S05]  /*1d40*/  BRA.U !UP5, `(.L_x_21) ;  /* 0x000000010d0c7547 */ /* 0x000fea000b800000 */
[----:B------:R-:W-:Y:S01]  /*1d50*/  UCGABAR_WAIT ;  /* 0x0000000000007dc7 */ /* 0x000fe20008000000 */
[----:B------:R-:W-:Y:S01]  /*1d60*/  CCTL.IVALL ;  /* 0x00000000ff00798f */ /* 0x000fe20002000000 */
[----:B------:R-:W-:Y:S05]  /*1d70*/  BRA `(.L_x_22) ;  /* 0x0000000000047947 */ /* 0x000fea0003800000 */
.L_x_21:
[----:B------:R-:W-:Y:S06]  /*1d80*/  BAR.SYNC.DEFER_BLOCKING 0x0 ;  /* 0x0000000000007b1d */ /* 0x000fec0000010000 */
.L_x_22:
[----:B------:R-:W-:Y:S05]  /*1d90*/  BRA.U UP0, `(.L_x_23) ;  /* 0x0000002d009c7547 */ /* 0x000fea000b800000 */
[----:B------:R-:W1:Y:S01]  /*1da0*/  LDCU UR6, c[0x0][0x38c] ;  /* 0x00007180ff0677ac */ /* 0x000e620008000800 */
[----:B------:R-:W-:Y:S01]  /*1db0*/  PLOP3.LUT P1, PT, PT, PT, UP3, 0x80, 0x8 ;  /* 0x000000000008781c */ /* 0x000fe20003f2f038 */
[----:B------:R-:W-:Y:S01]  /*1dc0*/  IMAD.MOV.U32 R12, RZ, RZ, 0x1 ;  /* 0x00000001ff0c7424 */ /* 0x000fe200078e00ff */
[----:B------:R-:W-:Y:S02]  /*1dd0*/  ISETP.NE.AND P2, PT, R0, RZ, P3 ;  /* 0x000000ff0000720c */ /* 0x000fe40001f45270 */
[----:B------:R-:W-:Y:S02]  /*1de0*/  CS2R R10, SRZ ;  /* 0x00000000000a7805 */ /* 0x000fe4000001ff00 */
[----:B------:R-:W-:Y:S01]  /*1df0*/  PLOP3.LUT P1, PT, P1, PT, PT, 0x8, 0x80 ;  /* 0x000000000080781c */ /* 0x000fe20000f2e170 */
[----:B------:R-:W-:Y:S01]  /*1e00*/  IMAD.MOV.U32 R9, RZ, RZ, RZ ;  /* 0x000000ffff097224 */ /* 0x000fe200078e00ff */
[----:B------:R-:W2:Y:S01]  /*1e10*/  LDCU UR38, c[0x0][0x370] ;  /* 0x00006e00ff2677ac */ /* 0x000ea20008000800 */
[----:B------:R-:W-:Y:S01]  /*1e20*/  IMAD.MOV.U32 R8, RZ, RZ, 0x1 ;  /* 0x00000001ff087424 */ /* 0x000fe200078e00ff */
[----:B------:R-:W3:Y:S01]  /*1e30*/  LDCU.64 UR26, c[0x0][0x348] ;  /* 0x00006900ff1a77ac */ /* 0x000ee20008000a00 */
[----:B------:R-:W-:Y:S01]  /*1e40*/  ULEA.HI UR43, UR22, UR45, URZ, 0x1b ;  /* 0x0000002d162b7291 */ /* 0x000fe2000f8fd8ff */
[----:B------:R-:W4:Y:S01]  /*1e50*/  LDCU UR37, c[0x0][0x374] ;  /* 0x00006e80ff2577ac */ /* 0x000f220008000800 */
[----:B-1----:R-:W-:-:S02]  /*1e60*/  UIADD3 UR5, UPT, UPT, UR6, 0x1f, URZ ;  /* 0x0000001f06057890 */ /* 0x002fc4000fffe0ff */
[----:B------:R-:W-:Y:S02]  /*1e70*/  UIADD3 UR47, UPT, UPT, UR6, 0x3e, URZ ;  /* 0x0000003e062f7890 */ /* 0x000fe4000fffe0ff */
[----:B------:R-:W-:Y:S01]  /*1e80*/  USHF.R.S32.HI UR4, URZ, 0x1f, UR5 ;  /* 0x0000001fff047899 */ /* 0x000fe20008011405 */
[----:B------:R-:W-:-:S03]  /*1e90*/  UMOV UR7, URZ ;  /* 0x000000ff00077c82 */ /* 0x000fc60008000000 */
[----:B------:R-:W-:Y:S02]  /*1ea0*/  ULEA.HI UR4, UR4, UR5, URZ, 0x5 ;  /* 0x0000000504047291 */ /* 0x000fe4000f8f28ff */
[----:B------:R-:W-:Y:S02]  /*1eb0*/  UIADD3 UR5, UPT, UPT, UR6, -0x1, URZ ;  /* 0xffffffff06057890 */ /* 0x000fe4000fffe0ff */
[----:B------:R-:W-:Y:S02]  /*1ec0*/  USHF.R.S32.HI UR40, URZ, 0x5, UR4 ;  /* 0x00000005ff287899 */ /* 0x000fe40008011404 */
[----:B------:R-:W-:Y:S02]  /*1ed0*/  UISETP.GE.U32.AND UP1, UPT, UR5, -0x3f, UPT ;  /* 0xffffffc10500788c */ /* 0x000fe4000bf26070 */
[----:B------:R-:W-:-:S04]  /*1ee0*/  UISETP.LT.U32.AND UP0, UPT, UR40, 0x34, UPT ;  /* 0x000000342800788c */ /* 0x000fc8000bf01070 */
[----:B------:R-:W-:Y:S02]  /*1ef0*/  USEL UR39, UR40, 0x34, UP0 ;  /* 0x0000003428277887 */ /* 0x000fe40008000000 */
[----:B------:R-:W-:Y:S02]  /*1f00*/  UISETP.NE.AND UP0, UPT, UR25, URZ, UPT ;  /* 0x000000ff1900728c */ /* 0x000fe4000bf05270 */
[----:B------:R-:W-:Y:S02]  /*1f10*/  UIADD3 UR4, UPT, UPT, UR39, -0x1, URZ ;  /* 0xffffffff27047890 */ /* 0x000fe4000fffe0ff */
[----:B------:R-:W-:Y:S02]  /*1f20*/  @UP1 UIADD3 UR4, UPT, UPT, UR39, URZ, URZ ;  /* 0x000000ff27041290 */ /* 0x000fe4000fffe0ff */
[----:B------:R-:W-:Y:S02]  /*1f30*/  USEL UR23, UR41, 0x2, UP0 ;  /* 0x0000000229177887 */ /* 0x000fe40008000000 */
[----:B------:R-:W-:-:S02]  /*1f40*/  UIADD3 UR44, UPT, UPT, UR40, -UR39, URZ ;  /* 0x80000027282c7290 */ /* 0x000fc4000fffe0ff */
[----:B------:R-:W-:Y:S02]  /*1f50*/  UIADD3 UR25, UPT, UPT, UR4, 0x1, URZ ;  /* 0x0000000104197890 */ /* 0x000fe4000fffe0ff */
[----:B--234-:R-:W-:-:S12]  /*1f60*/  UIADD3 UR41, UPT, UPT, -UR4, URZ, URZ ;  /* 0x000000ff04297290 */ /* 0x01cfd8000fffe1ff */
.L_x_43:
[----:B------:R-:W-:Y:S01]  /*1f70*/  UISETP.NE.AND UP0, UPT, UR46, URZ, UPT ;  /* 0x000000ff2e00728c */ /* 0x000fe2000bf05270 */
[----:B-1----:R-:W1:Y:S08]  /*1f80*/  S2UR UR46, SR_CgaCtaId ;  /* 0x00000000002e79c3 */ /* 0x002e700000008800 */
[----:B------:R-:W-:Y:S05]  /*1f90*/  BRA.U UP0, `(.L_x_24) ;  /* 0x0000000100347547 */ /* 0x000fea000b800000 */
[----:B------:R-:W2:Y:S01]  /*1fa0*/  S2R R0, SR_CgaCtaId ;  /* 0x0000000000007919 */ /* 0x000ea20000008800 */
[----:B------:R-:W-:Y:S02]  /*1fb0*/  MOV R3, 0x400 ;  /* 0x0000040000037802 */ /* 0x000fe40000000f00 */
[----:B------:R-:W-:Y:S02]  /*1fc0*/  SHF.L.U32 R2, R8, 0x1f, RZ ;  /* 0x0000001f08027819 */ /* 0x000fe400000006ff */
[----:B--2---:R-:W-:-:S05]  /*1fd0*/  LEA R0, R0, R3, 0x18 ;  /* 0x0000000300007211 */ /* 0x004fca00078ec0ff */
[----:B------:R-:W-:-:S04]  /*1fe0*/  IMAD R3, R9, 0x8, R0 ;  /* 0x0000000809037824 */ /* 0x000fc800078e0200 */
[----:B------:R-:W2:Y:S02]  /*1ff0*/  SYNCS.PHASECHK.TRANS64.TRYWAIT P0, [R3+URZ+0x3e0], R2 ;  /* 0x0003e002030075a7 */ /* 0x000ea400080011ff */
[----:B--2---:R-:W-:Y:S05]  /*2000*/  @!P0 BRA `(.L_x_25) ;  /* 0x0000007c00c48947 */ /* 0x004fea0003800000 */
.L_x_172:
[----:B------:R-:W-:Y:S01]  /*2010*/  VIADD R9, R9, 0x1 ;  /* 0x0000000109097836 */ /* 0x000fe20000000000 */
[----:B------:R2:W-:Y:S04]  /*2020*/  SYNCS.ARRIVE.TRANS64.A1T0 RZ, [R3+URZ+0x3d0], RZ ;  /* 0x0003d0ff03ff79a7 */ /* 0x0005e800081000ff */
[----:B------:R-:W-:-:S04]  /*2030*/  ISETP.NE.AND P0, PT, R9, 0x2, PT ;  /* 0x000000020900780c */ /* 0x000fc80003f05270 */
[----:B------:R-:W-:Y:S02]  /*2040*/  SEL R9, R9, RZ, P0 ;  /* 0x000000ff09097207 */ /* 0x000fe40000000000 */
[----:B--2---:R-:W-:-:S04]  /*2050*/  SEL R3, RZ, 0x1, P0 ;  /* 0x00000001ff037807 */ /* 0x004fc80000000000 */
[----:B------:R-:W-:-:S07]  /*2060*/  LOP3.LUT R8, R8, R3, RZ, 0x3c, !PT ;  /* 0x0000000308087212 */ /* 0x000fce00078e3cff */
.L_x_24:
[----:B------:R-:W-:Y:S01]  /*2070*/  UMOV UR6, 0x400 ;  /* 0x0000040000067882 */ /* 0x000fe20000000000 */
[----:B------:R-:W-:Y:S01]  /*2080*/  SHF.L.U32 R0, R12, 0x1f, RZ ;  /* 0x0000001f0c007819 */ /* 0x000fe200000006ff */
[----:B-1----:R-:W-:Y:S02]  /*2090*/  ULEA UR6, UR46, UR6, 0x18 ;  /* 0x000000062e067291 */ /* 0x002fe4000f8ec0ff */
[----:B------:R-:W-:Y:S02]  /*20a0*/  UISETP.GE.U32.AND UP0, UPT, UR47, 0x3f, UPT ;  /* 0x0000003f2f00788c */ /* 0x000fe4000bf06070 */
[----:B------:R-:W-:Y:S02]  /*20b0*/  ULEA UR4, UR7, UR6, 0x3 ;  /* 0x0000000607047291 */ /* 0x000fe4000f8e18ff */
[----:B------:R-:W-:Y:S01]  /*20c0*/  ULEA UR11, UR24, UR45, 0x7 ;  /* 0x0000002d180b7291 */ /* 0x000fe2000f8e38ff */
[----:B------:R-:W-:-:S06]  /*20d0*/  UMOV UR13, URZ ;  /* 0x000000ff000d7c82 */ /* 0x000fcc0008000000 */
[----:B------:R1:W2:Y:S01]  /*20e0*/  SYNCS.PHASECHK.TRANS64.TRYWAIT P0, [UR4+0x1a0], R0 ;  /* 0x0001a000ff0075a7 */ /* 0x0002a20008001104 */
[----:B------:R-:W-:-:S04]  /*20f0*/  ULEA.HI UR4, UR20, UR20, URZ, 0x1 ;  /* 0x0000001414047291 */ /* 0x000fc8000f8f08ff */
[----:B------:R-:W-:-:S04]  /*2100*/  USHF.L.U32 UR4, UR4, 0x6, URZ ;  /* 0x0000000604047899 */ /* 0x000fc800080006ff */
[----:B------:R-:W-:-:S04]  /*2110*/  ULOP3.LUT UR35, UR4, 0xffffff80, URZ, 0xc0, !UPT ;  /* 0xffffff8004237892 */ /* 0x000fc8000f8ec0ff */
[----:B------:R-:W-:Y:S01]  /*2120*/  UIADD3 UR35, UPT, UPT, UR43, UR35, URZ ;  /* 0x000000232b237290 */ /* 0x000fe2000fffe0ff */
[----:B------:R-:W-:Y:S11]  /*2130*/  BRA.U !UP0, `(.L_x_26) ;  /* 0x0000000108c47547 */ /* 0x000ff6000b800000 */
[----:B------:R-:W-:Y:S01]  /*2140*/  UMOV UR16, UR41 ;  /* 0x0000002900107c82 */ /* 0x000fe20008000000 */
[----:B------:R-:W-:Y:S01]  /*2150*/  UMOV UR4, UR7 ;  /* 0x0000000700047c82 */ /* 0x000fe20008000000 */
[----:B------:R-:W-:-:S05]  /*2160*/  UMOV UR34, URZ ;  /* 0x000000ff00227c82 */ /* 0x000fca0008000000 */
.L_x_32:
[----:B------:R-:W-:Y:S01]  /*2170*/  ULEA UR33, UR4, UR6, 0x3 ;  /* 0x0000000604217291 */ /* 0x000fe2000f8e18ff */
[----:B------:R-:W-:Y:S01]  /*2180*/  @P3 MOV R2, 0x2000 ;  /* 0x0000200000023802 */ /* 0x000fe20000000f00 */
[----:B--234-:R-:W-:Y:S10]  /*2190*/  @P0 BRA `(.L_x_27) ;  /* 0x00000000000c0947 */ /* 0x01cff40003800000 */
[----:B------:R-:W-:-:S04]  /*21a0*/  SHF.L.U32 R3, R12, 0x1f, RZ ;  /* 0x0000001f0c037819 */ /* 0x000fc800000006ff */
[----:B------:R-:W2:Y:S02]  /*21b0*/  SYNCS.PHASECHK.TRANS64.TRYWAIT P0, [UR33+0x1a0], R3 ;  /* 0x0001a003ff0075a7 */ /* 0x000ea40008001121 */
[----:B--2---:R-:W-:Y:S05]  /*21c0*/  @!P0 BRA `(.L_x_28) ;  /* 0x0000007c00688947 */ /* 0x004fea0003800000 */
.L_x_27:
[----:B------:R2:W-:Y:S01]  /*21d0*/  @P3 SYNCS.ARRIVE.TRANS64 RZ, [UR33], R2 ;  /* 0x00000002ffff39a7 */ /* 0x0005e20008000021 */
[----:B------:R-:W-:Y:S02]  /*21e0*/  ULOP3.LUT UR5, UR23, 0x2, URZ, 0xfc, !UPT ;  /* 0x0000000217057892 */ /* 0x000fe4000f8efcff */
[----:B------:R-:W-:Y:S02]  /*21f0*/  UIADD3 UR16, UPT, UPT, UR16, 0x1, URZ ;  /* 0x0000000110107890 */ /* 0x000fe4000fffe0ff */
[----:B------:R-:W-:Y:S02]  /*2200*/  UISETP.NE.AND UP0, UPT, UR5, 0x2, UPT ;  /* 0x000000020500788c */ /* 0x000fe4000bf05270 */
[----:B------:R-:W-:-:S07]  /*2210*/  UISETP.NE.AND UP2, UPT, UR16, 0x1, UPT ;  /* 0x000000011000788c */ /* 0x000fce000bf45270 */
[----:B------:R-:W-:Y:S05]  /*2220*/  BRA.U UP0, `(.L_x_29) ;  /* 0x0000000100047547 */ /* 0x000fea000b800000 */
[----:B------:R-:W-:Y:S05]  /*2230*/  BPT.TRAP 0x1 ;  /* 0x000000040000795c */ /* 0x000fea0000300000 */
.L_x_29:
[----:B------:R-:W-:Y:S04]  /*2240*/  BSSY.RECONVERGENT B0, `(.L_x_30) ;  /* 0x0000003000007945 */ /* 0x000fe80003800200 */
[----:B------:R-:W-:Y:S05]  /*2250*/  @!P2 BRA `(.L_x_31) ;  /* 0x000000000004a947 */ /* 0x000fea0003800000 */
[----:B------:R-:W-:Y:S05]  /*2260*/  BPT.TRAP 0x1 ;  /* 0x000000040000795c */ /* 0x000fea0000300000 */
.L_x_31:
[----:B------:R-:W-:Y:S05]  /*2270*/  BSYNC.RECONVERGENT B0 ;  /* 0x0000000000007941 */ /* 0x000fea0003800200 */
.L_x_30:
[----:B------:R-:W-:Y:S02]  /*2280*/  UIADD3 UR5, UPT, UPT, UR4, 0x1, URZ ;  /* 0x0000000104057890 */ /* 0x000fe4000fffe0ff */
[----:B------:R-:W-:Y:S02]  /*2290*/  UIADD3 UR14, UP1, UPT, UR26, 0x80, URZ ;  /* 0x000000801a0e7890 */ /* 0x000fe4000ff3e0ff */
[----:B------:R-:W-:Y:S02]  /*22a0*/  UISETP.NE.AND UP0, UPT, UR5, 0x34, UPT ;  /* 0x000000340500788c */ /* 0x000fe4000bf05270 */
[----:B------:R-:W-:Y:S02]  /*22b0*/  ULOP3.LUT UR33, UR33, 0xfefffff8, URZ, 0xc0, !UPT ;  /* 0xfefffff821217892 */ /* 0x000fe4000f8ec0ff */
[----:B------:R-:W-:Y:S02]  /*22c0*/  USEL UR8, URZ, 0x1, UP0 ;  /* 0x00000001ff087887 */ /* 0x000fe40008000000 */
[----:B------:R-:W-:-:S02]  /*22d0*/  USEL UR7, UR5, URZ, UP0 ;  /* 0x000000ff05077287 */ /* 0x000fc40008000000 */
[----:B------:R-:W-:Y:S02]  /*22e0*/  UIADD3.X UR15, UPT, UPT, URZ, UR27, URZ, UP1, !UPT ;  /* 0x0000001bff0f7290 */ /* 0x000fe40008ffe4ff */
[----:B------:R-:W-:Y:S01]  /*22f0*/  ULEA UR5, UR7, UR6, 0x3 ;  /* 0x0000000607057291 */ /* 0x000fe2000f8e18ff */
[----:B------:R-:W-:Y:S01]  /*2300*/  LOP3.LUT R12, R12, UR8, RZ, 0x3c, !PT ;  /* 0x000000080c0c7c12 */ /* 0x000fe2000f8e3cff */
[----:B------:R-:W-:Y:S02]  /*2310*/  USHF.L.U32 UR8, UR4, 0xb, URZ ;  /* 0x0000000b04087899 */ /* 0x000fe400080006ff */
[----:B------:R-:W-:Y:S01]  /*2320*/  UIADD3 UR4, UP0, UPT, UR26, 0x180, URZ ;  /* 0x000001801a047890 */ /* 0x000fe2000ff1e0ff */
[----:B-1----:R-:W-:Y:S01]  /*2330*/  SHF.L.U32 R0, R12, 0x1f, RZ ;  /* 0x0000001f0c007819 */ /* 0x002fe200000006ff */
[----:B------:R-:W-:Y:S02]  /*2340*/  ULOP3.LUT UR32, UR8, UR22, URZ, 0xfc, !UPT ;  /* 0x0000001608207292 */ /* 0x000fe4000f8efcff */
[----:B------:R-:W-:Y:S01]  /*2350*/  UPRMT UR13, URZ, 0x5410, UR21 ;  /* 0x00005410ff0d7896 */ /* 0x000fe20008000015 */
[----:B------:R3:W4:Y:S01]  /*2360*/  SYNCS.PHASECHK.TRANS64.TRYWAIT P0, [UR5+0x1a0], R0 ;  /* 0x0001a000ff0075a7 */ /* 0x0007220008001105 */
[----:B------:R-:W-:-:S02]  /*2370*/  UIADD3 UR32, UPT, UPT, UR6, 0x4600, UR32 ;  /* 0x0000460006207890 */ /* 0x000fc4000fffe020 */
[----:B------:R-:W-:Y:S02]  /*2380*/  UIADD3 UR8, UPT, UPT, UR6, 0x1e600, UR8 ;  /* 0x0001e60006087890 */ /* 0x000fe4000fffe008 */
[----:B------:R-:W-:Y:S01]  /*2390*/  UIADD3.X UR5, UPT, UPT, URZ, UR27, URZ, UP0, !UPT ;  /* 0x0000001bff057290 */ /* 0x000fe200087fe4ff */
[----:B------:R-:W-:Y:S01]  /*23a0*/  UMOV UR18, 0x0 ;  /* 0x0000000000127882 */ /* 0x000fe20000000000 */
[----:B------:R-:W-:Y:S01]  /*23b0*/  UMOV UR19, 0x10000000 ;  /* 0x1000000000137882 */ /* 0x000fe20000000000 */
[----:B------:R-:W-:Y:S01]  /*23c0*/  UMOV UR10, UR34 ;  /* 0x00000022000a7c82 */ /* 0x000fe20008000000 */
[----:B------:R-:W-:Y:S01]  /*23d0*/  UMOV UR12, UR36 ;  /* 0x00000024000c7c82 */ /* 0x000fe20008000000 */
[----:B------:R-:W-:Y:S01]  /*23e0*/  UMOV UR9, UR33 ;  /* 0x0000002100097c82 */ /* 0x000fe20008000000 */
[----:B------:R1:W-:Y:S03]  /*23f0*/  UTMALDG.3D.MULTICAST.2CTA [UR32], [UR14], UR13, desc[UR18] ;  /* 0x000012200e0073b4 */ /* 0x0003e6000821180d */
[----:B------:R2:W-:Y:S01]  /*2400*/  UTMALDG.3D.2CTA [UR8], [UR4], desc[UR18] ;  /* 0x00001208040075b4 */ /* 0x0005e20008211000 */
[----:B-1----:R-:W-:Y:S01]  /*2410*/  UIADD3 UR34, UPT, UPT, UR34, 0x20, URZ ;  /* 0x0000002022227890 */ /* 0x002fe2000fffe0ff */
[----:B------:R-:W-:Y:S01]  /*2420*/  UMOV UR13, UR25 ;  /* 0x00000019000d7c82 */ /* 0x000fe20008000000 */
[----:B--2---:R-:W-:Y:S01]  /*2430*/  UMOV UR4, UR7 ;  /* 0x0000000700047c82 */ /* 0x004fe20008000000 */
[----:B------:R-:W-:Y:S09]  /*2440*/  BRA.U UP2, `(.L_x_32) ;  /* 0xfffffffd02487547 */ /* 0x000ff2000b83ffff */
.L_x_26:
[----:B------:R-:W-:Y:S01]  /*2450*/  ULEA UR4, UR7, UR6, 0x3 ;  /* 0x0000000607047291 */ /* 0x000fe2000f8e18ff */
[----:B-1-3--:R-:W-:Y:S01]  /*2460*/  SHF.L.U32 R0, R12, 0x1f, RZ ;  /* 0x0000001f0c007819 */ /* 0x00afe200000006ff */
[----:B------:R-:W-:Y:S01]  /*2470*/  @!P1 SYNCS.ARRIVE.TRANS64.A1T0 RZ, [UR6+0x368], RZ ;  /* 0x000368ffffff99a7 */ /* 0x000fe20008100006 */
[----:B------:R-:W-:-:S06]  /*2480*/  UISETP.GT.AND UP0, UPT, UR40, UR39, UPT ;  /* 0x000000272800728c */ /* 0x000fcc000bf04270 */
[----:B--2-4-:R1:W2:Y:S03]  /*2490*/  SYNCS.PHASECHK.TRANS64.TRYWAIT P0, [UR4+0x1a0], R0 ;  /* 0x0001a000ff0075a7 */ /* 0x0142a60008001104 */
[----:B------:R-:W-:Y:S05]  /*24a0*/  BRA.U !UP0, `(.L_x_33) ;  /* 0x0000000108c47547 */ /* 0x000fea000b800000 */
[----:B------:R-:W-:Y:S01]  /*24b0*/  UIADD3 UR24, UPT, UPT, UR44, UR13, URZ ;  /* 0x0000000d2c187290 */ /* 0x000fe2000fffe0ff */
[----:B------:R-:W-:-:S11]  /*24c0*/  UMOV UR4, UR7 ;  /* 0x0000000700047c82 */ /* 0x000fd60008000000 */
.L_x_39:
[----:B------:R-:W-:Y:S01]  /*24d0*/  ULEA UR17, UR4, UR6, 0x3 ;  /* 0x0000000604117291 */ /* 0x000fe2000f8e18ff */
[----:B--2---:R-:W-:Y:S01]  /*24e0*/  @P3 MOV R2, 0x2000 ;  /* 0x0000200000023802 */ /* 0x004fe20000000f00 */
[----:B--2-4-:R-:W-:Y:S10]  /*24f0*/  @P0 BRA `(.L_x_34) ;  /* 0x00000000000c0947 */ /* 0x014ff40003800000 */
[----:B------:R-:W-:-:S04]  /*2500*/  SHF.L.U32 R3, R12, 0x1f, RZ ;  /* 0x0000001f0c037819 */ /* 0x000fc800000006ff */
[----:B------:R-:W2:Y:S02]  /*2510*/  SYNCS.PHASECHK.TRANS64.TRYWAIT P0, [UR17+0x1a0], R3 ;  /* 0x0001a003ff0075a7 */ /* 0x000ea40008001111 */
[----:B--2---:R-:W-:Y:S05]  /*2520*/  @!P0 BRA `(.L_x_35) ;  /* 0x0000007800a88947 */ /* 0x004fea0003800000 */
.L_x_34:
[----:B------:R2:W-:Y:S01]  /*2530*/  @P3 SYNCS.ARRIVE.TRANS64 RZ, [UR17], R2 ;  /* 0x00000002ffff39a7 */ /* 0x0005e20008000011 */
[----:B------:R-:W-:-:S04]  /*2540*/  ULOP3.LUT UR5, UR23, 0x2, URZ, 0xfc, !UPT ;  /* 0x0000000217057892 */ /* 0x000fc8000f8efcff */
[----:B------:R-:W-:-:S09]  /*2550*/  UISETP.NE.AND UP0, UPT, UR5, 0x2, UPT ;  /* 0x000000020500788c */ /* 0x000fd2000bf05270 */
[----:B------:R-:W-:Y:S05]  /*2560*/  BRA.U UP0, `(.L_x_36) ;  /* 0x0000000100047547 */ /* 0x000fea000b800000 */
[----:B------:R-:W-:Y:S05]  /*2570*/  BPT.TRAP 0x1 ;  /* 0x000000040000795c */ /* 0x000fea0000300000 */
.L_x_36:
[----:B------:R-:W-:Y:S04]  /*2580*/  BSSY.RECONVERGENT B0, `(.L_x_37) ;  /* 0x0000003000007945 */ /* 0x000fe80003800200 */
[----:B------:R-:W-:Y:S05]  /*2590*/  @!P2 BRA `(.L_x_38) ;  /* 0x000000000004a947 */ /* 0x000fea0003800000 */
[----:B------:R-:W-:Y:S05]  /*25a0*/  BPT.TRAP 0x1 ;  /* 0x000000040000795c */ /* 0x000fea0000300000 */
.L_x_38:
[----:B------:R-:W-:Y:S05]  /*25b0*/  BSYNC.RECONVERGENT B0 ;  /* 0x0000000000007941 */ /* 0x000fea0003800200 */
.L_x_37:
[----:B------:R-:W-:Y:S02]  /*25c0*/  UIADD3 UR5, UPT, UPT, UR4, 0x1, URZ ;  /* 0x0000000104057890 */ /* 0x000fe4000fffe0ff */
[----:B------:R-:W-:Y:S02]  /*25d0*/  USHF.L.U32 UR18, UR13, 0x5, URZ ;  /* 0x000000050d127899 */ /* 0x000fe400080006ff */
[----:B------:R-:W-:Y:S02]  /*25e0*/  UISETP.NE.AND UP0, UPT, UR5, 0x34, UPT ;  /* 0x000000340500788c */ /* 0x000fe4000bf05270 */
[----:B------:R-:W-:Y:S02]  /*25f0*/  ULOP3.LUT UR17, UR17, 0xfefffff8, URZ, 0xc0, !UPT ;  /* 0xfefffff811117892 */ /* 0x000fe4000f8ec0ff */
[----:B------:R-:W-:Y:S02]  /*2600*/  USEL UR8, URZ, 0x1, UP0 ;  /* 0x00000001ff087887 */ /* 0x000fe40008000000 */
[----:B------:R-:W-:-:S02]  /*2610*/  USEL UR7, UR5, URZ, UP0 ;  /* 0x000000ff05077287 */ /* 0x000fc40008000000 */
[----:B------:R-:W-:Y:S02]  /*2620*/  UIADD3 UR14, UP0, UPT, UR26, 0x180, URZ ;  /* 0x000001801a0e7890 */ /* 0x000fe4000ff1e0ff */
        /* <DEDUP_REMOVED lines=9> */
[----:B------:R-:W-:Y:S02]  /*26c0*/  UIADD3.X UR5, UPT, UPT, URZ, UR27, URZ, UP1, !UPT ;  /* 0x0000001bff057290 */ /* 0x000fe40008ffe4ff */
[----:B------:R-:W-:Y:S02]  /*26d0*/  UIADD3 UR8, UPT, UPT, UR6, 0x1e600, UR8 ;  /* 0x0001e60006087890 */ /* 0x000fe4000fffe008 */
[----:B------:R-:W-:Y:S01]  /*26e0*/  UIADD3.X UR15, UPT, UPT, URZ, UR27, URZ, UP0, !UPT ;  /* 0x0000001bff0f7290 */ /* 0x000fe200087fe4ff */
[----:B------:R-:W-:Y:S01]  /*26f0*/  UMOV UR28, 0x0 ;  /* 0x00000000001c7882 */ /* 0x000fe20000000000 */
[----:B------:R-:W-:Y:S01]  /*2700*/  UMOV UR29, 0x10000000 ;  /* 0x10000000001d7882 */ /* 0x000fe20000000000 */
[----:B------:R-:W-:Y:S01]  /*2710*/  UMOV UR19, UR35 ;  /* 0x0000002300137c82 */ /* 0x000fe20008000000 */
[----:B------:R-:W-:Y:S01]  /*2720*/  UMOV UR20, UR36 ;  /* 0x0000002400147c82 */ /* 0x000fe20008000000 */
[----:B------:R-:W-:Y:S01]  /*2730*/  UMOV UR12, UR36 ;  /* 0x00000024000c7c82 */ /* 0x000fe20008000000 */
[----:B------:R1:W-:Y:S01]  /*2740*/  UTMALDG.3D.MULTICAST.2CTA [UR16], [UR4], UR10, desc[UR28] ;  /* 0x00001c10040073b4 */ /* 0x0003e2000821180a */
[----:B------:R-:W-:Y:S01]  /*2750*/  UMOV UR9, UR17 ;  /* 0x0000001100097c82 */ /* 0x000fe20008000000 */
[----:B------:R-:W-:-:S04]  /*2760*/  UIADD3 UR13, UPT, UPT, UR13, 0x1, URZ ;  /* 0x000000010d0d7890 */ /* 0x000fc8000fffe0ff */
[----:B------:R-:W-:Y:S01]  /*2770*/  UISETP.NE.AND UP0, UPT, UR13, UR24, UPT ;  /* 0x000000180d00728c */ /* 0x000fe2000bf05270 */
[----:B-1----:R-:W-:Y:S01]  /*2780*/  UMOV UR10, UR18 ;  /* 0x00000012000a7c82 */ /* 0x002fe20008000000 */
[----:B------:R-:W-:Y:S01]  /*2790*/  UMOV UR4, UR7 ;  /* 0x0000000700047c82 */ /* 0x000fe20008000000 */
[----:B------:R3:W-:Y:S06]  /*27a0*/  UTMALDG.3D.2CTA [UR8], [UR14], desc[UR28] ;  /* 0x00001c080e0075b4 */ /* 0x0007ec0008211000 */
[----:B---3--:R-:W-:Y:S05]  /*27b0*/  BRA.U UP0, `(.L_x_39) ;  /* 0xfffffffd00447547 */ /* 0x008fea000b83ffff */
.L_x_33:
[C---:B------:R-:W-:Y:S01]  /*27c0*/  LEA R3, R11.reuse, UR6, 0x3 ;  /* 0x000000060b037c11 */ /* 0x040fe2000f8e18ff */
[----:B------:R-:W-:Y:S01]  /*27d0*/  NOP ;  /* 0x0000000000007918 */ /* 0x000fe20000000000 */
[----:B-1----:R-:W-:Y:S02]  /*27e0*/  SHF.L.U32 R0, R10, 0x1f, RZ ;  /* 0x0000001f0a007819 */ /* 0x002fe400000006ff */
[----:B------:R-:W-:Y:S02]  /*27f0*/  LEA R5, R11, UR6, 0x4 ;  /* 0x000000060b057c11 */ /* 0x000fe4000f8e20ff */
[----:B--2-4-:R-:W1:Y:S02]  /*2800*/  SYNCS.PHASECHK.TRANS64.TRYWAIT P0, [R3+URZ+0x370], R0 ;  /* 0x00037000030075a7 */ /* 0x014e6400080011ff */
[----:B-1----:R-:W-:Y:S05]  /*2810*/  @!P0 BRA `(.L_x_40) ;  /* 0x0000007800048947 */ /* 0x002fea0003800000 */
.L_x_175:
[----:B------:R-:W2:Y:S01]  /*2820*/  LDS.128 R4, [R5+0x400] ;  /* 0x0004000005047984 */ /* 0x000ea20000000c00 */
[----:B------:R-:W-:Y:S01]  /*2830*/  UISETP.GE.AND UP0, UPT, UR42, 0x1, UPT ;  /* 0x000000012a00788c */ /* 0x000fe2000bf06270 */
[----:B------:R-:W-:Y:S01]  /*2840*/  @!PT LDS RZ, [RZ] ;  /* 0x00000000fffff984 */ /* 0x000fe20000000800 */
[----:B------:R-:W-:Y:S01]  /*2850*/  @!PT LDS RZ, [RZ] ;  /* 0x00000000fffff984 */ /* 0x000fe20000000800 */
[----:B------:R-:W-:Y:S01]  /*2860*/  @!PT LDS RZ, [RZ] ;  /* 0x00000000fffff984 */ /* 0x000fe20000000800 */
[----:B------:R-:W-:Y:S01]  /*2870*/  @!PT LDS RZ, [RZ] ;  /* 0x00000000fffff984 */ /* 0x000fe20000000800 */
[----:B------:R3:W-:Y:S06]  /*2880*/  MEMBAR.ALL.CTA ;  /* 0x0000000000007992 */ /* 0x0007ec0000008000 */
[----:B---3--:R-:W3:Y:S01]  /*2890*/  FENCE.VIEW.ASYNC.S ;  /* 0x00000000000073c6 */ /* 0x008ee20000000000 */
[----:B--2---:R-:W-:-:S13]  /*28a0*/  LOP3.LUT P0, RZ, R6, 0x1, RZ, 0xc0, !PT ;  /* 0x0000000106ff7812 */ /* 0x004fda000780c0ff */
[----:B---3--:R-:W-:Y:S01]  /*28b0*/  VOTEU.ANY UP1, P0 ;  /* 0x0000000000ff7886 */ /* 0x008fe20000020100 */
[----:B------:R-:W-:-:S13]  /*28c0*/  PLOP3.LUT P0, PT, PT, PT, UP1, 0x80, 0x8 ;  /* 0x000000000008781c */ /* 0x000fda0003f0f018 */
[----:B-1----:R-:W-:Y:S02]  /*28d0*/  @P0 LOP3.LUT R0, R5, 0xffff, RZ, 0xc0, !PT ;  /* 0x0000ffff05000812 */ /* 0x002fe400078ec0ff */
[----:B------:R-:W-:Y:S02]  /*28e0*/  @P0 MOV R2, R4 ;  /* 0x0000000400020202 */ /* 0x000fe40000000f00 */
[----:B------:R-:W-:Y:S01]  /*28f0*/  @P0 R2UR UR5, R0 ;  /* 0x00000000000502ca */ /* 0x000fe200000e0000 */
[----:B------:R-:W-:Y:S01]  /*2900*/  VIADD R0, R3, 0x380 ;  /* 0x0000038003007836 */ /* 0x000fe20000000000 */
[----:B------:R-:W-:Y:S02]  /*2910*/  @P0 SHF.R.U32.HI R4, RZ, 0x10, R5 ;  /* 0x00000010ff040819 */ /* 0x000fe40000011605 */
[----:B------:R-:W-:Y:S02]  /*2920*/  @P0 R2UR UR8, R2 ;  /* 0x00000000020802ca */ /* 0x000fe400000e0000 */
[----:B------:R-:W-:-:S02]  /*2930*/  PRMT R0, RZ, 0x654, R0 ;  /* 0x00000654ff007816 */ /* 0x000fc40000000000 */
[----:B------:R-:W-:Y:S02]  /*2940*/  @P0 R2UR UR4, R4 ;  /* 0x00000000040402ca */ /* 0x000fe400000e0000 */
[----:B------:R1:W-:Y:S03]  /*2950*/  SYNCS.ARRIVE.TRANS64.RED.A1T0 RZ, [R0+URZ], RZ ;  /* 0x000000ff00ff79a7 */ /* 0x0003e600081004ff */
[----:B------:R-:W-:-:S04]  /*2960*/  @UP1 UMOV UR30, UR5 ;  /* 0x00000005001e1c82 */ /* 0x000fc80008000000 */
[----:B------:R-:W-:-:S04]  /*2970*/  @UP1 UMOV UR31, UR8 ;  /* 0x00000008001f1c82 */ /* 0x000fc80008000000 */
[----:B------:R-:W-:Y:S01]  /*2980*/  @UP1 UMOV UR36, UR4 ;  /* 0x0000000400241c82 */ /* 0x000fe20008000000 */
[----:B------:R-:W-:Y:S05]  /*2990*/  BRA.U !UP0, `(.L_x_41) ;  /* 0x0000000108d47547 */ /* 0x000fea000b800000 */
[----:B------:R-:W2:Y:S01]  /*29a0*/  LDCU.128 UR12, c[0x0][0xb10] ;  /* 0x00016200ff0c77ac */ /* 0x000ea20008000c00 */
[----:B------:R-:W3:Y:S01]  /*29b0*/  LDCU UR24, c[0x0][0xb20] ;  /* 0x00016400ff1877ac */ /* 0x000ee20008000800 */
[----:B------:R-:W4:Y:S01]  /*29c0*/  LDCU UR20, c[0x0][0xb0c] ;  /* 0x00016180ff1477ac */ /* 0x000f220008000800 */
[----:B------:R-:W1:Y:S01]  /*29d0*/  LDCU.64 UR10, c[0x0][0xb28] ;  /* 0x00016500ff0a77ac */ /* 0x000e620008000a00 */
[----:B------:R-:W-:Y:S02]  /*29e0*/  UISETP.NE.AND UP3, UPT, UR42, 0x1, UPT ;  /* 0x000000012a00788c */ /* 0x000fe4000bf65270 */
[----:B--2---:R-:W-:Y:S02]  /*29f0*/  UIMAD.WIDE.U32 UR8, UR37, UR15, URZ ;  /* 0x0000000f250872a5 */ /* 0x004fe4000f8e00ff */
[----:B------:R-:W-:Y:S02]  /*2a00*/  UIMAD.WIDE.U32 UR4, UR38, UR12, URZ ;  /* 0x0000000c260472a5 */ /* 0x000fe4000f8e00ff */
[----:B------:R-:W-:-:S02]  /*2a10*/  UISETP.NE.AND UP0, UPT, UR14, 0x1, UPT ;  /* 0x000000010e00788c */ /* 0x000fc4000bf05270 */
[----:B------:R-:W-:Y:S01]  /*2a20*/  UIMAD.WIDE.U32 UR28, UR30, UR15, URZ ;  /* 0x0000000f1e1c72a5 */ /* 0x000fe2000f8e00ff */
[----:B------:R-:W-:Y:S02]  /*2a30*/  UMOV UR8, UR9 ;  /* 0x0000000900087c82 */ /* 0x000fe40008000000 */
[----:B------:R-:W-:Y:S01]  /*2a40*/  UMOV UR4, UR5 ;  /* 0x0000000500047c82 */ /* 0x000fe20008000000 */
[----:B---3--:R-:W-:Y:S02]  /*2a50*/  USHF.R.U32.HI UR8, URZ, UR24, UR8 ;  /* 0x00000018ff087299 */ /* 0x008fe40008011608 */
[----:B----4-:R-:W-:Y:S02]  /*2a60*/  UISETP.NE.AND UP2, UPT, UR20, 0x1, UPT ;  /* 0x000000011400788c */ /* 0x010fe4000bf45270 */
[----:B------:R-:W-:Y:S02]  /*2a70*/  USHF.R.U32.HI UR4, URZ, UR13, UR4 ;  /* 0x0000000dff047299 */ /* 0x000fe40008011604 */
[----:B------:R-:W-:-:S02]  /*2a80*/  USEL UR5, UR37, UR8, !UP0 ;  /* 0x0000000825057287 */ /* 0x000fc4000c000000 */
[----:B------:R-:W-:Y:S02]  /*2a90*/  USEL UR8, UR38, UR4, !UP2 ;  /* 0x0000000426087287 */ /* 0x000fe4000d000000 */
[----:B-1----:R-:W-:Y:S01]  /*2aa0*/  UIMAD.WIDE.U32 UR16, UR5, UR10, URZ ;  /* 0x0000000a051072a5 */ /* 0x002fe2000f8e00ff */
[----:B------:R-:W-:Y:S01]  /*2ab0*/  UMOV UR4, UR29 ;  /* 0x0000001d00047c82 */ /* 0x000fe20008000000 */
[----:B------:R-:W-:Y:S02]  /*2ac0*/  UIMAD.WIDE.U32 UR18, UR31, UR12, URZ ;  /* 0x0000000c1f1272a5 */ /* 0x000fe4000f8e00ff */
[----:B------:R-:W-:-:S03]  /*2ad0*/  UIMAD.WIDE.U32 UR28, UR8, UR10, URZ ;  /* 0x0000000a081c72a5 */ /* 0x000fc6000f8e00ff */
[----:B------:R-:W-:Y:S01]  /*2ae0*/  UMOV UR16, UR17 ;  /* 0x0000001100107c82 */ /* 0x000fe20008000000 */
[----:B------:R-:W-:Y:S02]  /*2af0*/  USHF.R.U32.HI UR4, URZ, UR24, UR4 ;  /* 0x00000018ff047299 */ /* 0x000fe40008011604 */
[----:B------:R-:W-:Y:S01]  /*2b00*/  @UP3 USHF.R.U32.HI UR5, URZ, UR11, UR16 ;  /* 0x0000000bff053299 */ /* 0x000fe20008011610 */
[----:B------:R-:W-:Y:S01]  /*2b10*/  UMOV UR18, UR19 ;  /* 0x0000001300127c82 */ /* 0x000fe20008000000 */
[----:B------:R-:W-:Y:S01]  /*2b20*/  UMOV UR28, UR29 ;  /* 0x0000001d001c7c82 */ /* 0x000fe20008000000 */
[----:B------:R-:W-:Y:S02]  /*2b30*/  USHF.R.U32.HI UR13, URZ, UR13, UR18 ;  /* 0x0000000dff0d7299 */ /* 0x000fe40008011612 */
[----:B------:R-:W-:Y:S02]  /*2b40*/  USEL UR4, UR30, UR4, !UP0 ;  /* 0x000000041e047287 */ /* 0x000fe4000c000000 */
[----:B------:R-:W-:-:S02]  /*2b50*/  @UP3 USHF.R.U32.HI UR8, URZ, UR11, UR28 ;  /* 0x0000000bff083299 */ /* 0x000fc4000801161c */
[----:B------:R-:W-:Y:S02]  /*2b60*/  UIMAD UR9, UR42, UR5, URZ ;  /* 0x000000052a0972a4 */ /* 0x000fe4000f8e02ff */
[----:B------:R-:W-:Y:S02]  /*2b70*/  USEL UR5, UR31, UR13, !UP2 ;  /* 0x0000000d1f057287 */ /* 0x000fe4000d000000 */
[----:B------:R-:W-:Y:S02]  /*2b80*/  UIMAD UR12, UR42, UR8, URZ ;  /* 0x000000082a0c72a4 */ /* 0x000fe4000f8e02ff */
[----:B------:R-:W-:Y:S02]  /*2b90*/  UISETP.GE.AND UP0, UPT, UR4, UR9, UPT ;  /* 0x000000090400728c */ /* 0x000fe4000bf06270 */
[----:B------:R-:W-:Y:S02]  /*2ba0*/  UIMAD.WIDE.U32 UR16, UR4, UR10, URZ ;  /* 0x0000000a041072a5 */ /* 0x000fe4000f8e00ff */
[----:B------:R-:W-:-:S02]  /*2bb0*/  UISETP.GE.OR UP0, UPT, UR5, UR12, UP0 ;  /* 0x0000000c0500728c */ /* 0x000fc40008706670 */
        /* <DEDUP_REMOVED lines=19> */
.L_x_41:
[----:B------:R-:W2:Y:S02]  /*2cf0*/  LDCU UR4, c[0x0][0xb30] ;  /* 0x00016600ff0477ac */ /* 0x000ea40008000800 */
[----:B--2---:R-:W-:-:S09]  /*2d00*/  UISETP.NE.AND UP0, UPT, UR4, 0x1, UPT ;  /* 0x000000010400788c */ /* 0x004fd2000bf05270 */
[----:B------:R-:W-:Y:S05]  /*2d10*/  BRA.U UP0, `(.L_x_42) ;  /* 0x0000000100447547 */ /* 0x000fea000b800000 */
[----:B------:R-:W2:Y:S01]  /*2d20*/  LDCU.128 UR12, c[0x0][0xb10] ;  /* 0x00016200ff0c77ac */ /* 0x000ea20008000c00 */
[----:B------:R-:W3:Y:S01]  /*2d30*/  LDCU UR10, c[0x0][0xb0c] ;  /* 0x00016180ff0a77ac */ /* 0x000ee20008000800 */
[----:B------:R-:W4:Y:S01]  /*2d40*/  LDCU UR11, c[0x0][0xb20] ;  /* 0x00016400ff0b77ac */ /* 0x000f220008000800 */
[----:B--2---:R-:W-:Y:S02]  /*2d50*/  UIMAD.WIDE.U32 UR8, UR31, UR12, URZ ;  /* 0x0000000c1f0872a5 */ /* 0x004fe4000f8e00ff */
[----:B------:R-:W-:Y:S02]  /*2d60*/  UIMAD.WIDE.U32 UR4, UR30, UR15, URZ ;  /* 0x0000000f1e0472a5 */ /* 0x000fe4000f8e00ff */
[----:B---3--:R-:W-:Y:S02]  /*2d70*/  UISETP.NE.AND UP2, UPT, UR10, 0x1, UPT ;  /* 0x000000010a00788c */ /* 0x008fe4000bf45270 */
[----:B------:R-:W-:Y:S01]  /*2d80*/  UISETP.NE.AND UP0, UPT, UR14, 0x1, UPT ;  /* 0x000000010e00788c */ /* 0x000fe2000bf05270 */
[----:B------:R-:W-:-:S02]  /*2d90*/  UMOV UR8, UR9 ;  /* 0x0000000900087c82 */ /* 0x000fc40008000000 */
[----:B------:R-:W-:Y:S01]  /*2da0*/  UMOV UR4, UR5 ;  /* 0x0000000500047c82 */ /* 0x000fe20008000000 */
[----:B------:R-:W-:Y:S02]  /*2db0*/  USHF.R.U32.HI UR13, URZ, UR13, UR8 ;  /* 0x0000000dff0d7299 */ /* 0x000fe40008011608 */
[----:B----4-:R-:W-:Y:S02]  /*2dc0*/  USHF.R.U32.HI UR4, URZ, UR11, UR4 ;  /* 0x0000000bff047299 */ /* 0x010fe40008011604 */
[----:B------:R-:W-:Y:S02]  /*2dd0*/  USEL UR5, UR31, UR13, !UP2 ;  /* 0x0000000d1f057287 */ /* 0x000fe4000d000000 */
[----:B------:R-:W-:-:S04]  /*2de0*/  USEL UR4, UR30, UR4, !UP0 ;  /* 0x000000041e047287 */ /* 0x000fc8000c000000 */
[----:B------:R-:W-:Y:S02]  /*2df0*/  UIADD3 UR8, UPT, UPT, UR5, -UR4, URZ ;  /* 0x8000000405087290 */ /* 0x000fe4000fffe0ff */
[----:B------:R-:W-:Y:S02]  /*2e00*/  UIADD3 UR4, UPT, UPT, -UR5, UR4, URZ ;  /* 0x0000000405047290 */ /* 0x000fe4000fffe1ff */
[----:B------:R-:W-:Y:S02]  /*2e10*/  UIMAD UR30, UR8, UR14, UR30 ;  /* 0x0000000e081e72a4 */ /* 0x000fe4000f8e021e */
[----:B------:R-:W-:-:S12]  /*2e20*/  UIMAD UR31, UR4, UR10, UR31 ;  /* 0x0000000a041f72a4 */ /* 0x000fd8000f8e021f */
.L_x_42:
[----:B------:R-:W-:Y:S01]  /*2e30*/  VIADD R11, R11, 0x1 ;  /* 0x000000010b0b7836 */ /* 0x000fe20000000000 */
[----:B------:R-:W-:Y:S01]  /*2e40*/  R2UR UR4, R88 ;  /* 0x00000000580472ca */ /* 0x000fe200000e0000 */
[----:B------:R-:W-:Y:S01]  /*2e50*/  UIADD3 UR24, UPT, UPT, UR30, UR63, URZ ;  /* 0x0000003f1e187290 */ /* 0x000fe2000fffe0ff */
[----:B------:R-:W-:Y:S02]  /*2e60*/  PLOP3.LUT P1, PT, PT, PT, PT, 0x80, 0x8 ;  /* 0x000000000008781c */ /* 0x000fe40003f2f070 */
[----:B------:R-:W-:-:S04]  /*2e70*/  ISETP.NE.AND P0, PT, R11, 0x2, PT ;  /* 0x000000020b00780c */ /* 0x000fc80003f05270 */
[----:B------:R-:W-:Y:S02]  /*2e80*/  SEL R3, RZ, 0x1, P0 ;  /* 0x00000001ff037807 */ /* 0x000fe40000000000 */
[----:B------:R-:W-:Y:S02]  /*2e90*/  SEL R11, R11, RZ, P0 ;  /* 0x000000ff0b0b7207 */ /* 0x000fe40000000000 */
[----:B------:R-:W-:Y:S01]  /*2ea0*/  LOP3.LUT R10, R10, R3, RZ, 0x3c, !PT ;  /* 0x000000030a0a7212 */ /* 0x000fe200078e3cff */
[----:B------:R-:W-:Y:S01]  /*2eb0*/  UIADD3 UR20, UPT, UPT, UR31, UR4, URZ ;  /* 0x000000041f147290 */ /* 0x000fe2000fffe0ff */
[----:B------:R-:W-:Y:S11]  /*2ec0*/  BRA.U UP1, `(.L_x_43) ;  /* 0xfffffff101287547 */ /* 0x000ff6000b83ffff */
[----:B------:R-:W-:Y:S01]  /*2ed0*/  UIADD3 UR8, UPT, UPT, UR6, 0x1a0, URZ ;  /* 0x000001a006087890 */ /* 0x000fe2000fffe0ff */
[----:B------:R-:W-:-:S03]  /*2ee0*/  SHF.L.U32 R3, R12, 0x1f, RZ ;  /* 0x0000001f0c037819 */ /* 0x000fc600000006ff */
[----:B------:R-:W-:-:S09]  /*2ef0*/  ULEA UR4, UR7, UR8, 0x3 ;  /* 0x0000000807047291 */ /* 0x000fd2000f8e18ff */
[----:B------:R-:W2:Y:S02]  /*2f00*/  SYNCS.PHASECHK.TRANS64.TRYWAIT P0, [UR4], R3 ;  /* 0x00000003ff0075a7 */ /* 0x000ea40008001104 */
[----:B--2---:R-:W-:Y:S05]  /*2f10*/  @!P0 BRA `(.L_x_44) ;  /* 0x0000007000588947 */ /* 0x004fea0003800000 */
.L_x_177:
[----:B------:R-:W-:-:S04]  /*2f20*/  UIADD3 UR4, UPT, UPT, UR7, 0x1, URZ ;  /* 0x0000000107047890 */ /* 0x000fc8000fffe0ff */
[----:B------:R-:W-:-:S04]  /*2f30*/  UISETP.NE.AND UP0, UPT, UR4, 0x34, UPT ;  /* 0x000000340400788c */ /* 0x000fc8000bf05270 */
[----:B------:R-:W-:Y:S02]  /*2f40*/  USEL UR6, URZ, 0x1, UP0 ;  /* 0x00000001ff067887 */ /* 0x000fe40008000000 */
[----:B------:R-:W-:-:S04]  /*2f50*/  USEL UR4, UR4, URZ, UP0 ;  /* 0x000000ff04047287 */ /* 0x000fc80008000000 */
[----:B------:R-:W-:Y:S01]  /*2f60*/  ULEA UR5, UR4, UR8, 0x3 ;  /* 0x0000000804057291 */ /* 0x000fe2000f8e18ff */
[----:B------:R-:W-:-:S04]  /*2f70*/  LOP3.LUT R2, R12, UR6, RZ, 0x3c, !PT ;  /* 0x000000060c027c12 */ /* 0x000fc8000f8e3cff */
[----:B-1----:R-:W-:-:S04]  /*2f80*/  SHF.L.U32 R3, R2, 0x1f, RZ ;  /* 0x0000001f02037819 */ /* 0x002fc800000006ff */
[----:B------:R-:W1:Y:S02]  /*2f90*/  SYNCS.PHASECHK.TRANS64.TRYWAIT P0, [UR5], R3 ;  /* 0x00000003ff0075a7 */ /* 0x000e640008001105 */
[----:B-1----:R-:W-:Y:S05]  /*2fa0*/  @!P0 BRA `(.L_x_45) ;  /* 0x00000070004c8947 */ /* 0x002fea0003800000 */
.L_x_179:
        /* <DEDUP_REMOVED lines=9> */
.L_x_181:
        /* <DEDUP_REMOVED lines=9> */
.L_x_183:
        /* <DEDUP_REMOVED lines=9> */
.L_x_185:
        /* <DEDUP_REMOVED lines=9> */
.L_x_187:
        /* <DEDUP_REMOVED lines=9> */
.L_x_189:
        /* <DEDUP_REMOVED lines=9> */
.L_x_191:
        /* <DEDUP_REMOVED lines=9> */
.L_x_193:
        /* <DEDUP_REMOVED lines=9> */
.L_x_195:
        /* <DEDUP_REMOVED lines=9> */
.L_x_197:
        /* <DEDUP_REMOVED lines=9> */
.L_x_199:
        /* <DEDUP_REMOVED lines=9> */
.L_x_201:
        /* <DEDUP_REMOVED lines=9> */
.L_x_203:
        /* <DEDUP_REMOVED lines=9> */
.L_x_205:
        /* <DEDUP_REMOVED lines=9> */
.L_x_207:
        /* <DEDUP_REMOVED lines=9> */
.L_x_209:
        /* <DEDUP_REMOVED lines=9> */
.L_x_211:
        /* <DEDUP_REMOVED lines=9> */
.L_x_213:
        /* <DEDUP_REMOVED lines=9> */
.L_x_215:
        /* <DEDUP_REMOVED lines=9> */
.L_x_217:
        /* <DEDUP_REMOVED lines=9> */
.L_x_219:
        /* <DEDUP_REMOVED lines=9> */
.L_x_221:
        /* <DEDUP_REMOVED lines=9> */
.L_x_223:
        /* <DEDUP_REMOVED lines=9> */
.L_x_225:
        /* <DEDUP_REMOVED lines=9> */
.L_x_227:
        /* <DEDUP_REMOVED lines=9> */
.L_x_229:
        /* <DEDUP_REMOVED lines=9> */
.L_x_231:
        /* <DEDUP_REMOVED lines=9> */
.L_x_233:
        /* <DEDUP_REMOVED lines=9> */
.L_x_235:
        /* <DEDUP_REMOVED lines=9> */
.L_x_237:
        /* <DEDUP_REMOVED lines=9> */
.L_x_239:
        /* <DEDUP_REMOVED lines=9> */
.L_x_241:
        /* <DEDUP_REMOVED lines=9> */
.L_x_243:
        /* <DEDUP_REMOVED lines=9> */
.L_x_245:
        /* <DEDUP_REMOVED lines=9> */
.L_x_247:
        /* <DEDUP_REMOVED lines=9> */
.L_x_249:
        /* <DEDUP_REMOVED lines=9> */
.L_x_251:
        /* <DEDUP_REMOVED lines=9> */
.L_x_253:
        /* <DEDUP_REMOVED lines=9> */
.L_x_255:
        /* <DEDUP_REMOVED lines=9> */
.L_x_257:
        /* <DEDUP_REMOVED lines=9> */
.L_x_259:
        /* <DEDUP_REMOVED lines=9> */
.L_x_261:
        /* <DEDUP_REMOVED lines=9> */
.L_x_263:
        /* <DEDUP_REMOVED lines=9> */
.L_x_265:
        /* <DEDUP_REMOVED lines=9> */
.L_x_267:
        /* <DEDUP_REMOVED lines=9> */
.L_x_269:
        /* <DEDUP_REMOVED lines=9> */
.L_x_271:
        /* <DEDUP_REMOVED lines=9> */
.L_x_273:
        /* <DEDUP_REMOVED lines=9> */
.L_x_275:
        /* <DEDUP_REMOVED lines=9> */
.L_x_277:
[----:B------:R-:W-:-:S04]  /*4b40*/  UIADD3 UR4, UPT, UPT, UR4, 0x1, URZ ;  /* 0x0000000104047890 */ /* 0x000fc8000fffe0ff */
[----:B------:R-:W-:-:S04]  /*4b50*/  UISETP.NE.AND UP0, UPT, UR4, 0x34, UPT ;  /* 0x000000340400788c */ /* 0x000fc8000bf05270 */
[----:B------:R-:W-:Y:S02]  /*4b60*/  USEL UR5, URZ, 0x1, UP0 ;  /* 0x00000001ff057887 */ /* 0x000fe40008000000 */
[----:B------:R-:W-:-:S04]  /*4b70*/  USEL UR4, UR4, URZ, UP0 ;  /* 0x000000ff04047287 */ /* 0x000fc80008000000 */
[----:B------:R-:W-:Y:S01]  /*4b80*/  ULEA UR4, UR4, UR8, 0x3 ;  /* 0x0000000804047291 */ /* 0x000fe2000f8e18ff */
[----:B-1----:R-:W-:-:S04]  /*4b90*/  LOP3.LUT R3, R2, UR5, RZ, 0x3c, !PT ;  /* 0x0000000502037c12 */ /* 0x002fc8000f8e3cff */
[----:B------:R-:W-:Y:S01]  /*4ba0*/  SHF.L.U32 R3, R3, 0x1f, RZ ;  /* 0x0000001f03037819 */ /* 0x000fe200000006ff */
[----:B------:R-:W-:-:S07]  /*4bb0*/  IMAD.U32 R0, RZ, RZ, UR4 ;  /* 0x00000004ff007e24 */ /* 0x000fce000f8e00ff */
.L_x_95:
[----:B-1----:R1:W2:Y:S02]  /*4bc0*/  SYNCS.PHASECHK.TRANS64.TRYWAIT P0, [R0+URZ], R3 ;  /* 0x00000003000075a7 */ /* 0x0022a400080011ff */
[----:B--2---:R-:W-:Y:S05]  /*4bd0*/  @!P0 NANOSLEEP.SYNCS 0x989680 ;  /* 0x009896800000895d */ /* 0x004fea0003900000 */
[----:B------:R-:W2:Y:S02]  /*4be0*/  @!P0 SYNCS.PHASECHK.TRANS64 P0, [R0+URZ], R3 ;  /* 0x00000003000085a7 */ /* 0x000ea400080010ff */
[----:B--2---:R-:W-:Y:S05]  /*4bf0*/  @P0 EXIT ;  /* 0x000000000000094d */ /* 0x004fea0003800000 */
[----:B------:R-:W-:Y:S05]  /*4c00*/  BRA `(.L_x_95) ;  /* 0xfffffffc00ec7947 */ /* 0x000fea000383ffff */
.L_x_23:
[----:B------:R-:W-:-:S04]  /*4c10*/  UISETP.NE.AND UP0, UPT, UR46, URZ, UPT ;  /* 0x000000ff2e00728c */ /* 0x000fc8000bf05270 */
[----:B------:R-:W-:-:S09]  /*4c20*/  UISETP.NE.OR UP0, UPT, UR25, 0x1, UP0 ;  /* 0x000000011900788c */ /* 0x000fd20008705670 */
[----:B------:R-:W-:Y:S05]  /*4c30*/  BRA.U UP0, `(.L_x_96) ;  /* 0x0000000500487547 */ /* 0x000fea000b800000 */
[----:B------:R-:W-:Y:S01]  /*4c40*/  ISETP.GE.U32.AND P2, PT, R0, 0x4, PT ;  /* 0x000000040000780c */ /* 0x000fe20003f46070 */
[----:B------:R-:W-:Y:S01]  /*4c50*/  IMAD.MOV.U32 R12, RZ, RZ, 0x1 ;  /* 0x00000001ff0c7424 */ /* 0x000fe200078e00ff */
[----:B------:R-:W-:Y:S02]  /*4c60*/  CS2R R10, SRZ ;  /* 0x00000000000a7805 */ /* 0x000fe4000001ff00 */
[----:B------:R-:W-:Y:S01]  /*4c70*/  CS2R R8, SRZ ;  /* 0x0000000000087805 */ /* 0x000fe2000001ff00 */
[----:B------:R-:W-:Y:S01]  /*4c80*/  UMOV UR6, 0x400 ;  /* 0x0000040000067882 */ /* 0x000fe20000000000 */
[----:B------:R-:W-:Y:S01]  /*4c90*/  UMOV UR5, URZ ;  /* 0x000000ff00057c82 */ /* 0x000fe20008000000 */
[----:B------:R-:W-:-:S12]  /*4ca0*/  ULEA UR6, UR46, UR6, 0x18 ;  /* 0x000000062e067291 */ /* 0x000fd8000f8ec0ff */
.L_x_100:
[----:B------:R-:W-:Y:S02]  /*4cb0*/  LEA R2, R8, UR6, 0x3 ;  /* 0x0000000608027c11 */ /* 0x000fe4000f8e18ff */
[----:B------:R-:W-:-:S03]  /*4cc0*/  SHF.L.U32 R5, R9, 0x1f, RZ ;  /* 0x0000001f09057819 */ /* 0x000fc600000006ff */
[----:B------:R-:W-:Y:S01]  /*4cd0*/  VIADD R4, R2, 0x3e0 ;  /* 0x000003e002047836 */ /* 0x000fe20000000000 */
[----:B------:R-:W1:Y:S02]  /*4ce0*/  SYNCS.PHASECHK.TRANS64.TRYWAIT P0, [R2+URZ+0x3d0], R5 ;  /* 0x0003d005020075a7 */ /* 0x000e6400080011ff */
[----:B-1----:R-:W-:Y:S05]  /*4cf0*/  @!P0 BRA `(.L_x_97) ;  /* 0x0000006400a88947 */ /* 0x002fea0003800000 */
.L_x_278:
[----:B------:R-:W-:Y:S01]  /*4d00*/  ULEA UR4, UR5, UR6, 0x3 ;  /* 0x0000000605047291 */ /* 0x000fe2000f8e18ff */
[----:B------:R-:W-:Y:S02]  /*4d10*/  PRMT R4, RZ, 0x654, R4 ;  /* 0x00000654ff047816 */ /* 0x000fe40000000004 */
[----:B-1----:R-:W-:Y:S01]  /*4d20*/  SHF.L.U32 R5, R12, 0x1f, RZ ;  /* 0x0000001f0c057819 */ /* 0x002fe200000006ff */
[----:B------:R-:W-:Y:S01]  /*4d30*/  UIADD3 UR7, UPT, UPT, UR4, 0x370, URZ ;  /* 0x0000037004077890 */ /* 0x000fe2000fffe0ff */
[----:B------:R1:W-:Y:S05]  /*4d40*/  SYNCS.ARRIVE.TRANS64.RED.A1T0 RZ, [R4+URZ], RZ ;  /* 0x000000ff04ff79a7 */ /* 0x0003ea00081004ff */
[----:B------:R-:W-:Y:S01]  /*4d50*/  IMAD.U32 R7, RZ, RZ, UR7 ;  /* 0x00000007ff077e24 */ /* 0x000fe2000f8e00ff */
[----:B------:R-:W2:Y:S04]  /*4d60*/  SYNCS.PHASECHK.TRANS64.TRYWAIT P0, [UR4+0x380], R5 ;  /* 0x00038005ff0075a7 */ /* 0x000ea80008001104 */
[----:B------:R-:W-:Y:S01]  /*4d70*/  PRMT R6, R0, 0x654, R7 ;  /* 0x0000065400067816 */ /* 0x000fe20000000007 */
[----:B-1----:R-:W-:Y:S01]  /*4d80*/  @!P2 IMAD.MOV.U32 R4, RZ, RZ, 0x10 ;  /* 0x00000010ff04a424 */ /* 0x002fe200078e00ff */
[----:B--2---:R-:W-:Y:S06]  /*4d90*/  @!P0 BRA `(.L_x_98) ;  /* 0x0000006400948947 */ /* 0x004fec0003800000 */
.L_x_280:
[----:B------:R-:W-:Y:S01]  /*4da0*/  ULEA UR8, UR5, UR6, 0x4 ;  /* 0x0000000605087291 */ /* 0x000fe2000f8e20ff */
[----:B------:R-:W-:Y:S01]  /*4db0*/  SEL R3, R6, R3, !P2 ;  /* 0x0000000306037207 */ /* 0x000fe20005000000 */
[----:B------:R-:W-:Y:S01]  /*4dc0*/  UIADD3 UR9, UPT, UPT, UR4, 0x370, URZ ;  /* 0x0000037004097890 */ /* 0x000fe2000fffe0ff */
[----:B-1----:R-:W-:Y:S01]  /*4dd0*/  LEA R2, R11, UR6, 0x3 ;  /* 0x000000060b027c11 */ /* 0x002fe2000f8e18ff */
[----:B------:R-:W-:Y:S01]  /*4de0*/  UIADD3 UR8, UPT, UPT, UR8, 0x400, URZ ;  /* 0x0000040008087890 */ /* 0x000fe2000fffe0ff */
[----:B------:R-:W-:Y:S01]  /*4df0*/  SHF.L.U32 R5, R10, 0x1f, RZ ;  /* 0x0000001f0a057819 */ /* 0x000fe200000006ff */
[----:B------:R1:W-:Y:S01]  /*4e00*/  @!P2 SYNCS.ARRIVE.TRANS64.RED RZ, [R3+URZ], R4 ;  /* 0x0000000403ffa9a7 */ /* 0x0003e200080004ff */
[----:B------:R-:W-:Y:S01]  /*4e10*/  UIADD3 UR4, UPT, UPT, UR5, 0x1, URZ ;  /* 0x0000000105047890 */ /* 0x000fe2000fffe0ff */
[----:B------:R-:W-:-:S03]  /*4e20*/  VIADD R8, R8, 0x1 ;  /* 0x0000000108087836 */ /* 0x000fc60000000000 */
[----:B------:R-:W-:Y:S02]  /*4e30*/  UISETP.NE.AND UP0, UPT, UR4, 0x2, UPT ;  /* 0x000000020400788c */ /* 0x000fe4000bf05270 */
[----:B------:R-:W-:Y:S06]  /*4e40*/  UGETNEXTWORKID.BROADCAST [UR8], [UR9] ;  /* 0x00000000080073ca */ /* 0x000fec0008000100 */
[----:B------:R-:W-:Y:S01]  /*4e50*/  USEL UR7, URZ, 0x1, UP0 ;  /* 0x00000001ff077887 */ /* 0x000fe20008000000 */
[----:B------:R-:W-:Y:S01]  /*4e60*/  ISETP.NE.AND P0, PT, R8, 0x2, PT ;  /* 0x000000020800780c */ /* 0x000fe20003f05270 */
[----:B------:R-:W-:Y:S01]  /*4e70*/  USEL UR5, UR4, URZ, UP0 ;  /* 0x000000ff04057287 */ /* 0x000fe20008000000 */
[----:B------:R-:W2:Y:S03]  /*4e80*/  SYNCS.PHASECHK.TRANS64.TRYWAIT P1, [R2+URZ+0x370], R5 ;  /* 0x00037005020075a7 */ /* 0x000ea600080211ff */
[----:B------:R-:W-:Y:S01]  /*4e90*/  LOP3.LUT R12, R12, UR7, RZ, 0x3c, !PT ;  /* 0x000000070c0c7c12 */ /* 0x000fe2000f8e3cff */
[----:B-12---:R-:W-:Y:S07]  /*4ea0*/  @!P1 BRA `(.L_x_99) ;  /* 0x0000006400689947 */ /* 0x006fee0003800000 */
.L_x_281:
[C---:B------:R-:W-:Y:S01]  /*4eb0*/  LEA R4, R11.reuse, UR6, 0x4 ;  /* 0x000000060b047c11 */ /* 0x040fe2000f8e20ff */
[----:B-1----:R-:W-:Y:S01]  /*4ec0*/  VIADD R2, R2, 0x380 ;  /* 0x0000038002027836 */ /* 0x002fe20000000000 */
[----:B------:R-:W-:Y:S01]  /*4ed0*/  SEL R8, R8, RZ, P0 ;  /* 0x000000ff08087207 */ /* 0x000fe20000000000 */
[----:B------:R-:W-:-:S03]  /*4ee0*/  VIADD R11, R11, 0x1 ;  /* 0x000000010b0b7836 */ /* 0x000fc60000000000 */
[----:B------:R-:W1:Y:S01]  /*4ef0*/  LDS.128 R4, [R4+0x400] ;  /* 0x0004000004047984 */ /* 0x000e620000000c00 */
[----:B------:R-:W-:Y:S02]  /*4f00*/  PRMT R2, RZ, 0x654, R2 ;  /* 0x00000654ff027816 */ /* 0x000fe40000000002 */
[C---:B------:R-:W-:Y:S01]  /*4f10*/  ISETP.NE.AND P1, PT, R11.reuse, 0x2, PT ;  /* 0x000000020b00780c */ /* 0x040fe20003f25270 */
[----:B------:R-:W-:Y:S01]  /*4f20*/  @!PT LDS RZ, [RZ] ;  /* 0x00000000fffff984 */ /* 0x000fe20000000800 */
[----:B------:R-:W-:Y:S01]  /*4f30*/  @!PT LDS RZ, [RZ] ;  /* 0x00000000fffff984 */ /* 0x000fe20000000800 */
[----:B------:R-:W-:Y:S01]  /*4f40*/  @!PT LDS RZ, [RZ] ;  /* 0x00000000fffff984 */ /* 0x000fe20000000800 */
[----:B------:R-:W-:Y:S01]  /*4f50*/  @!PT LDS RZ, [RZ] ;  /* 0x00000000fffff984 */ /* 0x000fe20000000800 */
[----:B------:R2:W-:Y:S06]  /*4f60*/  MEMBAR.ALL.CTA ;  /* 0x0000000000007992 */ /* 0x0005ec0000008000 */
[----:B--2---:R-:W2:Y:S01]  /*4f70*/  FENCE.VIEW.ASYNC.S ;  /* 0x00000000000073c6 */ /* 0x004ea20000000000 */
[----:B------:R-:W-:Y:S01]  /*4f80*/  SEL R11, R11, RZ, P1 ;  /* 0x000000ff0b0b7207 */ /* 0x000fe20000800000 */
[----:B--2---:R2:W-:Y:S01]  /*4f90*/  SYNCS.ARRIVE.TRANS64.RED.A1T0 RZ, [R2+URZ], RZ ;  /* 0x000000ff02ff79a7 */ /* 0x0045e200081004ff */
[----:B-1----:R-:W-:-:S02]  /*4fa0*/  LOP3.LUT P3, RZ, R6, 0x1, RZ, 0xc0, !PT ;  /* 0x0000000106ff7812 */ /* 0x002fc4000786c0ff */
[----:B------:R-:W-:-:S04]  /*4fb0*/  SEL R5, RZ, 0x1, P1 ;  /* 0x00000001ff057807 */ /* 0x000fc80000800000 */
[----:B------:R-:W-:Y:S02]  /*4fc0*/  LOP3.LUT R10, R10, R5, RZ, 0x3c, !PT ;  /* 0x000000050a0a7212 */ /* 0x000fe400078e3cff */
[----:B--2---:R-:W-:-:S04]  /*4fd0*/  SEL R2, RZ, 0x1, P0 ;  /* 0x00000001ff027807 */ /* 0x004fc80000000000 */
[----:B------:R-:W-:Y:S01]  /*4fe0*/  LOP3.LUT R9, R9, R2, RZ, 0x3c, !PT ;  /* 0x0000000209097212 */ /* 0x000fe200078e3cff */
[----:B------:R-:W-:Y:S06]  /*4ff0*/  @P3 BRA `(.L_x_100) ;  /* 0xfffffffc002c3947 */ /* 0x000fec000383ffff */
[----:B------:R-:W-:Y:S01]  /*5000*/  ULEA UR4, UR5, UR6, 0x3 ;  /* 0x0000000605047291 */ /* 0x000fe2000f8e18ff */
[----:B------:R-:W-:-:S08]  /*5010*/  SHF.L.U32 R3, R12, 0x1f, RZ ;  /* 0x0000001f0c037819 */ /* 0x000fd000000006ff */
[----:B------:R-:W1:Y:S02]  /*5020*/  SYNCS.PHASECHK.TRANS64 P0, [UR4+0x380], R3 ;  /* 0x00038003ff0075a7 */ /* 0x000e640008001004 */
[----:B-1----:R-:W-:Y:S05]  /*5030*/  @P0 BRA `(.L_x_101) ;  /* 0x0000000000080947 */ /* 0x002fea0003800000 */
[----:B------:R-:W1:Y:S02]  /*5040*/  SYNCS.PHASECHK.TRANS64.TRYWAIT P0, [UR4+0x380], R3 ;  /* 0x00038003ff0075a7 */ /* 0x000e640008001104 */
[----:B-1----:R-:W-:Y:S05]  /*5050*/  @!P0 BRA `(.L_x_102) ;  /* 0x0000006400108947 */ /* 0x002fea0003800000 */
.L_x_101:
[----:B------:R-:W-:-:S04]  /*5060*/  UIADD3 UR7, UPT, UPT, UR5, 0x1, URZ ;  /* 0x0000000105077890 */ /* 0x000fc8000fffe0ff */
[----:B------:R-:W-:-:S04]  /*5070*/  UISETP.NE.AND UP0, UPT, UR7, 0x2, UPT ;  /* 0x000000020700788c */ /* 0x000fc8000bf05270 */
[----:B------:R-:W-:Y:S02]  /*5080*/  USEL UR8, URZ, 0x1, UP0 ;  /* 0x00000001ff087887 */ /* 0x000fe40008000000 */
[----:B------:R-:W-:-:S04]  /*5090*/  USEL UR7, UR7, URZ, UP0 ;  /* 0x000000ff07077287 */ /* 0x000fc80008000000 */
[----:B------:R-:W-:Y:S01]  /*50a0*/  ULEA UR7, UR7, UR6, 0x3 ;  /* 0x0000000607077291 */ /* 0x000fe2000f8e18ff */
[----:B-1----:R-:W-:-:S04]  /*50b0*/  LOP3.LUT R3, R12, UR8, RZ, 0x3c, !PT ;  /* 0x000000080c037c12 */ /* 0x002fc8000f8e3cff */
[----:B------:R-:W-:-:S04]  /*50c0*/  SHF.L.U32 R0, R3, 0x1f, RZ ;  /* 0x0000001f03007819 */ /* 0x000fc800000006ff */
[----:B------:R-:W1:Y:S02]  /*50d0*/  SYNCS.PHASECHK.TRANS64 P0, [UR7+0x380], R0 ;  /* 0x00038000ff0075a7 */ /* 0x000e640008001007 */
[----:B-1----:R-:W-:Y:S05]  /*50e0*/  @P0 EXIT ;  /* 0x000000000000094d */ /* 0x002fea0003800000 */
[----:B------:R-:W-:Y:S02]  /*50f0*/  SHF.L.U32 R3, R3, 0x1f, RZ ;  /* 0x0000001f03037819 */ /* 0x000fe400000006ff */
[----:B------:R-:W-:-:S07]  /*5100*/  MOV R0, UR7 ;  /* 0x0000000700007c02 */ /* 0x000fce0008000f00 */
.L_x_103:
[----:B-1----:R1:W2:Y:S02]  /*5110*/  SYNCS.PHASECHK.TRANS64.TRYWAIT P0, [R0+URZ+0x380], R3 ;  /* 0x00038003000075a7 */ /* 0x0022a400080011ff */
[----:B--2---:R-:W-:Y:S05]  /*5120*/  @!P0 NANOSLEEP.SYNCS 0x989680 ;  /* 0x009896800000895d */ /* 0x004fea0003900000 */
[----:B------:R-:W2:Y:S02]  /*5130*/  @!P0 SYNCS.PHASECHK.TRANS64 P0, [R0+URZ+0x380], R3 ;  /* 0x00038003000085a7 */ /* 0x000ea400080010ff */
[----:B--2---:R-:W-:Y:S05]  /*5140*/  @P0 EXIT ;  /* 0x000000000000094d */ /* 0x004fea0003800000 */
[----:B------:R-:W-:Y:S05]  /*5150*/  BRA `(.L_x_103) ;  /* 0xfffffffc00ec7947 */ /* 0x000fea000383ffff */
.L_x_96:
[----:B------:R-:W-:Y:S05]  /*5160*/  BRA.U UP4, `(.L_x_104) ;  /* 0x0000001104847547 */ /* 0x000fea000b800000 */
[----:B------:R-:W-:Y:S01]  /*5170*/  UMOV UR4, 0x40 ;  /* 0x0000004000047882 */ /* 0x000fe20000000000 */
[----:B------:R-:W-:Y:S01]  /*5180*/  NOP ;  /* 0x0000000000007918 */ /* 0x000fe20000000000 */
[----:B------:R-:W-:Y:S01]  /*5190*/  ULEA UR5, UR46, UR4, 0x18 ;  /* 0x000000042e057291 */ /* 0x000fe2000f8ec0ff */
[----:B------:R-:W-:Y:S02]  /*51a0*/  UMOV UR6, 0x400 ;  /* 0x0000040000067882 */ /* 0x000fe40000000000 */
[----:B------:R-:W-:-:S06]  /*51b0*/  ULEA UR6, UR46, UR6, 0x18 ;  /* 0x000000062e067291 */ /* 0x000fcc000f8ec0ff */
[----:B------:R-:W1:Y:S02]  /*51c0*/  LDS.U8 R0, [UR5+0x1c] ;  /* 0x00001c05ff007984 */ /* 0x000e640008000000 */
[----:B-1----:R-:W-:-:S13]  /*51d0*/  ISETP.NE.AND P0, PT, R0, RZ, PT ;  /* 0x000000ff0000720c */ /* 0x002fda0003f05270 */
[----:B------:R-:W-:Y:S05]  /*51e0*/  @P0 BRA `(.L_x_105) ;  /* 0x0000000400080947 */ /* 0x000fea0003800000 */
[----:B------:R-:W-:Y:S02]  /*51f0*/  UISETP.NE.U32.AND UP1, UPT, UR27, 0x1, UPT ;  /* 0x000000011b00788c */ /* 0x000fe4000bf25070 */
[----:B------:R-:W-:-:S07]  /*5200*/  UIADD3 UR7, UPT, UPT, UR5, 0x8, URZ ;  /* 0x0000000805077890 */ /* 0x000fce000fffe0ff */
[----:B------:R-:W-:Y:S05]  /*5210*/  BRA.U !UP1, `(.L_x_106) ;  /* 0x00000001099c7547 */ /* 0x000fea000b800000 */
[----:B------:R-:W-:Y:S01]  /*5220*/  ELECT P0, URZ, PT ;  /* 0x0000000000ff782f */ /* 0x000fe20003800000 */
[----:B------:R-:W-:-:S12]  /*5230*/  BSSY B0, `(.L_x_106) ;  /* 0x0000025000007945 */ /* 0x000fd80003800000 */
[----:B------:R-:W-:Y:S05]  /*5240*/  @!P0 BRA `(.L_x_107) ;  /* 0x00000000008c8947 */ /* 0x000fea0003800000 */
[----:B------:R-:W-:-:S05]  /*5250*/  UMOV UR4, 0x10 ;  /* 0x0000001000047882 */ /* 0x000fca0000000000 */
[----:B------:R-:W-:Y:S04]  /*5260*/  DEPBAR.LE SB1, 0x36 ;  /* 0x00009d800000791a */ /* 0x000fe80000000000 */
[----:B------:R-:W1:Y:S02]  /*5270*/  UTCATOMSWS.2CTA.FIND_AND_SET.ALIGN UP0, UR4, UR4 ;  /* 0x00000004000475e3 */ /* 0x000e640008200800 */
[----:B-1----:R-:W-:Y:S01]  /*5280*/  MOV R11, UR4 ;  /* 0x00000004000b7c02 */ /* 0x002fe20008000f00 */
[----:B------:R-:W-:Y:S06]  /*5290*/  BRA.U UP0, `(.L_x_108) ;  /* 0x0000000100187547 */ /* 0x000fec000b800000 */
.L_x_109:
[----:B------:R-:W-:Y:S05]  /*52a0*/  NANOSLEEP 0x64 ;  /* 0x000000640000795d */ /* 0x000fea0003800000 */
[----:B------:R-:W-:-:S05]  /*52b0*/  UMOV UR4, 0x10 ;  /* 0x0000001000047882 */ /* 0x000fca0000000000 */
[----:B------:R-:W-:Y:S04]  /*52c0*/  DEPBAR.LE SB1, 0x36 ;  /* 0x00009d800000791a */ /* 0x000fe80000000000 */
[----:B------:R-:W1:Y:S02]  /*52d0*/  UTCATOMSWS.2CTA.FIND_AND_SET.ALIGN UP0, UR4, UR4 ;  /* 0x00000004000475e3 */ /* 0x000e640008200800 */
[----:B-1----:R-:W-:Y:S01]  /*52e0*/  MOV R11, UR4 ;  /* 0x00000004000b7c02 */ /* 0x002fe20008000f00 */
[----:B------:R-:W-:Y:S05]  /*52f0*/  BRA.U !UP0, `(.L_x_109) ;  /* 0xfffffffd08e87547 */ /* 0x000fea000b83ffff */
.L_x_108:
[----:B------:R-:W1:Y:S01]  /*5300*/  LDS R7, [UR5+0x10] ;  /* 0x00001005ff077984 */ /* 0x000e620008000800 */
[----:B------:R-:W-:Y:S01]  /*5310*/  IMAD.U32 R5, RZ, RZ, UR6 ;  /* 0x00000006ff057e24 */ /* 0x000fe2000f8e00ff */
[----:B------:R-:W-:-:S03]  /*5320*/  MOV R4, UR28 ;  /* 0x0000001c00047c02 */ /* 0x000fc60008000f00 */
[----:B------:R-:W-:Y:S01]  /*5330*/  VIADD R5, R5, 0x420 ;  /* 0x0000042005057836 */ /* 0x000fe20000000000 */
[----:B-1----:R-:W-:-:S04]  /*5340*/  SHF.L.U32 R7, R7, 0x1f, RZ ;  /* 0x0000001f07077819 */ /* 0x002fc800000006ff */
[----:B------:R-:W1:Y:S02]  /*5350*/  SYNCS.PHASECHK.TRANS64.TRYWAIT P0, [UR5+0x8], R7 ;  /* 0x00000807ff0075a7 */ /* 0x000e640008001105 */
[----:B-1----:R-:W-:Y:S05]  /*5360*/  @P0 BRA `(.L_x_110) ;  /* 0x0000000000080947 */ /* 0x002fea0003800000 */
[----:B------:R-:W1:Y:S02]  /*5370*/  SYNCS.PHASECHK.TRANS64.TRYWAIT P0, [UR5+0x8], R7 ;  /* 0x00000807ff0075a7 */ /* 0x000e640008001105 */
[----:B-1----:R-:W-:Y:S05]  /*5380*/  @!P0 BRA `(.L_x_111) ;  /* 0x00000060005c8947 */ /* 0x002fea0003800000 */
.L_x_110:
[----:B-1----:R-:W-:Y:S01]  /*5390*/  HFMA2 R0, -RZ, RZ, 0, 5.9604644775390625e-08 ;  /* 0x00000001ff007431 */ /* 0x002fe200000001ff */
[----:B------:R-:W-:Y:S01]  /*53a0*/  UPRMT UR4, UR28, 0x654, UR7 ;  /* 0x000006541c047896 */ /* 0x000fe20008000007 */
[----:B------:R-:W-:Y:S01]  /*53b0*/  IMAD.MOV.U32 R8, RZ, RZ, 0xffff ;  /* 0x0000ffffff087424 */ /* 0x000fe200078e00ff */
[----:B------:R-:W-:Y:S01]  /*53c0*/  PRMT R4, R4, 0x654, R5 ;  /* 0x0000065404047816 */ /* 0x000fe20000000005 */
[----:B------:R-:W-:Y:S02]  /*53d0*/  IMAD.MOV.U32 R6, RZ, RZ, 0x4 ;  /* 0x00000004ff067424 */ /* 0x000fe400078e00ff */
[----:B------:R-:W-:Y:S01]  /*53e0*/  IMAD.SHL.U32 R9, R11, 0x20, RZ ;  /* 0x000000200b097824 */ /* 0x000fe200078e00ff */
[----:B------:R-:W-:Y:S02]  /*53f0*/  MOV R5, UR4 ;  /* 0x0000000400057c02 */ /* 0x000fe40008000f00 */
[-C--:B------:R-:W-:Y:S01]  /*5400*/  SHF.L.U32 R8, R8, R11.reuse, RZ ;  /* 0x0000000b08087219 */ /* 0x080fe200000006ff */
[----:B------:R1:W-:Y:S01]  /*5410*/  SYNCS.ARRIVE.TRANS64.RED RZ, [UR4], R6 ;  /* 0x00000006ffff79a7 */ /* 0x0003e20008000404 */
[----:B------:R-:W-:Y:S01]  /*5420*/  SHF.L.U32 R7, R0, R11, RZ ;  /* 0x0000000b00077219 */ /* 0x000fe200000006ff */
[----:B------:R1:W-:Y:S04]  /*5430*/  STS [UR6+0x420], R9 ;  /* 0x00042009ff007988 */ /* 0x0003e80008000806 */
[----:B------:R1:W-:Y:S04]  /*5440*/  STAS [R4.64], R11 ;  /* 0x0000000b04007dbd */ /* 0x0003e8000c0008ff */
[----:B------:R1:W-:Y:S04]  /*5450*/  ATOMS.OR RZ, [UR5+0x14], R8 ;  /* 0x00001408ffff798c */ /* 0x0003e8000b000005 */
[----:B------:R1:W-:Y:S04]  /*5460*/  ATOMS.OR RZ, [UR5+0x18], R7 ;  /* 0x00001807ffff798c */ /* 0x0003e8000b000005 */
[----:B------:R1:W-:Y:S02]  /*5470*/  ATOMS.XOR RZ, [UR5+0x10], R0 ;  /* 0x00001000ffff798c */ /* 0x0003e4000b800005 */
.L_x_107:
[----:B------:R-:W-:Y:S05]  /*5480*/  BSYNC B0 ;  /* 0x0000000000007941 */ /* 0x000fea0003800000 */
.L_x_106:
[----:B------:R-:W-:Y:S05]  /*5490*/  BRA.U UP1, `(.L_x_112) ;  /* 0x00000001016c7547 */ /* 0x000fea000b800000 */
[----:B------:R-:W-:-:S03]  /*54a0*/  UMOV UR4, 0xffffffff ;  /* 0xffffffff00047882 */ /* 0x000fc60000000000 */
[----:B------:R-:W-:Y:S05]  /*54b0*/  BRA.DIV UR4, `(.L_x_113) ;  /* 0x0000006204287947 */ /* 0x000fea000b800000 */
[----:B------:R-:W-:-:S13]  /*54c0*/  ELECT P6, URZ, PT ;  /* 0x0000000000ff782f */ /* 0x000fda00038c0000 */
.L_x_285:
[----:B------:R-:W-:Y:S05]  /*54d0*/  @!P6 BRA `(.L_x_112) ;  /* 0x00000000005ce947 */ /* 0x000fea0003800000 */
[----:B-1----:R-:W1:Y:S02]  /*54e0*/  LDS R5, [UR5+0x10] ;  /* 0x00001005ff057984 */ /* 0x002e640008000800 */
[----:B-1----:R-:W-:-:S04]  /*54f0*/  SHF.L.U32 R5, R5, 0x1f, RZ ;  /* 0x0000001f05057819 */ /* 0x002fc800000006ff */
[----:B------:R-:W1:Y:S02]  /*5500*/  SYNCS.PHASECHK.TRANS64.TRYWAIT P0, [UR5+0x8], R5 ;  /* 0x00000805ff0075a7 */ /* 0x000e640008001105 */
[----:B-1----:R-:W-:Y:S05]  /*5510*/  @P0 BRA `(.L_x_114) ;  /* 0x0000000000080947 */ /* 0x002fea0003800000 */
[----:B------:R-:W1:Y:S02]  /*5520*/  SYNCS.PHASECHK.TRANS64.TRYWAIT P0, [UR5+0x8], R5 ;  /* 0x00000805ff0075a7 */ /* 0x000e640008001105 */
[----:B-1----:R-:W-:Y:S05]  /*5530*/  @!P0 BRA `(.L_x_115) ;  /* 0x0000006000288947 */ /* 0x002fea0003800000 */
.L_x_114:
[----:B------:R-:W2:Y:S01]  /*5540*/  LDS R7, [UR6+0x420] ;  /* 0x00042006ff077984 */ /* 0x000ea20008000800 */
[----:B-1----:R-:W-:Y:S02]  /*5550*/  HFMA2 R0, -RZ, RZ, 0, 5.9604644775390625e-08 ;  /* 0x00000001ff007431 */ /* 0x002fe400000001ff */
[----:B------:R-:W-:Y:S01]  /*5560*/  IMAD.MOV.U32 R4, RZ, RZ, 0xffff ;  /* 0x0000ffffff047424 */ /* 0x000fe200078e00ff */
[----:B------:R-:W-:Y:S01]  /*5570*/  UPRMT UR4, UR28, 0x654, UR7 ;  /* 0x000006541c047896 */ /* 0x000fe20008000007 */
[----:B--2---:R-:W-:-:S03]  /*5580*/  IMAD.SHL.U32 R5, R7, 0x20, RZ ;  /* 0x0000002007057824 */ /* 0x004fc600078e00ff */
[-C--:B------:R-:W-:Y:S02]  /*5590*/  SHF.L.U32 R4, R4, R7.reuse, RZ ;  /* 0x0000000704047219 */ /* 0x080fe400000006ff */
[----:B------:R-:W-:Y:S01]  /*55a0*/  SHF.L.U32 R7, R0, R7, RZ ;  /* 0x0000000700077219 */ /* 0x000fe200000006ff */
[----:B------:R2:W-:Y:S04]  /*55b0*/  STS [UR6+0x420], R5 ;  /* 0x00042005ff007988 */ /* 0x0005e80008000806 */
[----:B------:R2:W-:Y:S04]  /*55c0*/  ATOMS.OR RZ, [UR5+0x14], R4 ;  /* 0x00001404ffff798c */ /* 0x0005e8000b000005 */
[----:B------:R2:W-:Y:S01]  /*55d0*/  ATOMS.OR RZ, [UR5+0x18], R7 ;  /* 0x00001807ffff798c */ /* 0x0005e2000b000005 */
[----:B------:R-:W-:Y:S03]  /*55e0*/  SYNCS.ARRIVE.TRANS64.RED.A1T0 RZ, [UR4], RZ ;  /* 0x000000ffffff79a7 */ /* 0x000fe60008100404 */
[----:B------:R2:W-:Y:S01]  /*55f0*/  ATOMS.XOR RZ, [UR5+0x10], R0 ;  /* 0x00001000ffff798c */ /* 0x0005e2000b800005 */
[----:B------:R-:W-:Y:S05]  /*5600*/  BRA `(.L_x_112) ;  /* 0x0000000000107947 */ /* 0x000fea0003800000 */
.L_x_105:
[----:B------:R-:W-:Y:S02]  /*5610*/  MOV R0, 0xffffffff ;  /* 0xffffffff00007802 */ /* 0x000fe40000000f00 */
[----:B------:R-:W-:-:S03]  /*5620*/  MOV R4, 0x5650 ;  /* 0x0000565000047802 */ /* 0x000fc60000000f00 */
[----:B------:R1:W-:Y:S04]  /*5630*/  STS [UR6+0x420], R0 ;  /* 0x00042000ff007988 */ /* 0x0003e80008000806 */
[----:B-1---5:R-:W-:Y:S05]  /*5640*/  CALL.REL.NOINC `($__internal_1_$__cuda_sm10x_tcgen05_guardrail_trap_phase_invalid_during_alloc) ;  /* 0x0000006400707944 */ /* 0x022fea0003c00000 */
.L_x_112:
[----:B------:R-:W-:Y:S05]  /*5650*/  WARPSYNC.ALL ;  /* 0x0000000000007948 */ /* 0x000fea0003800000 */
[----:B------:R-:W3:Y:S01]  /*5660*/  S2UR UR4, SR_CgaCtaId ;  /* 0x00000000000479c3 */ /* 0x000ee20000008800 */
[----:B------:R-:W-:Y:S01]  /*5670*/  UMOV UR13, 0x400 ;  /* 0x00000400000d7882 */ /* 0x000fe20000000000 */
[----:B------:R-:W-:-:S06]  /*5680*/  NOP ;  /* 0x0000000000007918 */ /* 0x000fcc0000000000 */
[----:B------:R-:W-:Y:S06]  /*5690*/  BAR.ARV 0x6, 0xa0 ;  /* 0x0182800000007b1d */ /* 0x000fec0000002000 */
[----:B------:R-:W4:Y:S01]  /*56a0*/  LDCU UR6, c[0x0][0x38c] ;  /* 0x00007180ff0677ac */ /* 0x000f220008000800 */
[----:B------:R-:W-:Y:S01]  /*56b0*/  LOP3.LUT R3, R3, 0xffff, RZ, 0xc0, !PT ;  /* 0x0000ffff03037812 */ /* 0x000fe200078ec0ff */
[----:B-1----:R-:W-:Y:S01]  /*56c0*/  IMAD.MOV.U32 R9, RZ, RZ, 0x1 ;  /* 0x00000001ff097424 */ /* 0x002fe200078e00ff */
[----:B------:R-:W-:Y:S01]  /*56d0*/  LOP3.LUT R2, R2, 0xffff, RZ, 0xc0, !PT ;  /* 0x0000ffff02027812 */ /* 0x000fe200078ec0ff */
[----:B------:R-:W-:Y:S01]  /*56e0*/  IMAD.MOV.U32 R8, RZ, RZ, RZ ;  /* 0x000000ffff087224 */ /* 0x000fe200078e00ff */
[----:B------:R-:W-:Y:S01]  /*56f0*/  R2UR UR16, R3 ;  /* 0x00000000031072ca */ /* 0x000fe200000e0000 */
[----:B------:R-:W-:Y:S01]  /*5700*/  UMOV UR20, URZ ;  /* 0x000000ff00147c82 */ /* 0x000fe20008000000 */
[----:B------:R-:W-:-:S02]  /*5710*/  R2UR UR24, R2 ;  /* 0x00000000021872ca */ /* 0x000fc400000e0000 */
[----:B------:R-:W-:Y:S01]  /*5720*/  CS2R R2, SRZ ;  /* 0x0000000000027805 */ /* 0x000fe2000001ff00 */
[----:B------:R-:W-:Y:S01]  /*5730*/  UMOV UR10, URZ ;  /* 0x000000ff000a7c82 */ /* 0x000fe20008000000 */
[----:B---3--:R-:W-:Y:S02]  /*5740*/  ULEA UR13, UR4, UR13, 0x18 ;  /* 0x0000000d040d7291 */ /* 0x008fe4000f8ec0ff */
[----:B------:R-:W-:Y:S02]  /*5750*/  UISETP.NE.AND UP3, UPT, UR27, URZ, UPT ;  /* 0x000000ff1b00728c */ /* 0x000fe4000bf65270 */
[----:B------:R-:W-:Y:S02]  /*5760*/  UIADD3 UR5, UPT, UPT, UR13, 0x4600, URZ ;  /* 0x000046000d057890 */ /* 0x000fe4000fffe0ff */
[----:B------:R-:W-:Y:S02]  /*5770*/  UIADD3 UR4, UPT, UPT, UR13, 0x1e600, URZ ;  /* 0x0001e6000d047890 */ /* 0x000fe4000fffe0ff */
[----:B----4-:R-:W-:Y:S01]  /*5780*/  UIADD3 UR6, UPT, UPT, UR6, 0x1f, URZ ;  /* 0x0000001f06067890 */ /* 0x010fe2000fffe0ff */
[----:B--2---:R-:W1:Y:S01]  /*5790*/  LDS R0, [UR13+0x420] ;  /* 0x0004200dff007984 */ /* 0x004e620008000800 */
[----:B------:R-:W-:-:S02]  /*57a0*/  USHF.R.U32.HI UR5, URZ, 0x4, UR5 ;  /* 0x00000004ff057899 */ /* 0x000fc40008011605 */
[----:B------:R-:W-:Y:S02]  /*57b0*/  USHF.R.S32.HI UR21, URZ, 0x1f, UR6 ;  /* 0x0000001fff157899 */ /* 0x000fe40008011406 */
[----:B------:R-:W-:Y:S02]  /*57c0*/  USHF.R.U32.HI UR4, URZ, 0x4, UR4 ;  /* 0x00000004ff047899 */ /* 0x000fe40008011604 */
[----:B------:R-:W-:Y:S02]  /*57d0*/  ULEA.HI UR21, UR21, UR6, URZ, 0x5 ;  /* 0x0000000615157291 */ /* 0x000fe4000f8f28ff */
[----:B------:R-:W-:Y:S02]  /*57e0*/  ULOP3.LUT UR5, UR5, 0x3fff, URZ, 0xc0, !UPT ;  /* 0x00003fff05057892 */ /* 0x000fe4000f8ec0ff */
[----:B------:R-:W-:Y:S02]  /*57f0*/  USHF.R.S32.HI UR21, URZ, 0x5, UR21 ;  /* 0x00000005ff157899 */ /* 0x000fe40008011415 */
[----:B------:R-:W-:-:S02]  /*5800*/  ULOP3.LUT UR18, UR4, 0x3fff, URZ, 0xc0, !UPT ;  /* 0x00003fff04127892 */ /* 0x000fc4000f8ec0ff */
[----:B------:R-:W-:Y:S02]  /*5810*/  UISETP.LT.AND UP0, UPT, UR21, 0x1, UPT ;  /* 0x000000011500788c */ /* 0x000fe4000bf01270 */
[----:B------:R-:W-:Y:S02]  /*5820*/  ULOP3.LUT UR17, UR5, 0x10000, URZ, 0xfc, !UPT ;  /* 0x0001000005117892 */ /* 0x000fe4000f8efcff */
[----:B------:R-:W-:Y:S02]  /*5830*/  ULOP3.LUT UR18, UR18, 0x10000, URZ, 0xfc, !UPT ;  /* 0x0001000012127892 */ /* 0x000fe4000f8efcff */
[----:B------:R-:W-:Y:S01]  /*5840*/  USEL UR25, UR21, 0x1, !UP0 ;  /* 0x0000000115197887 */ /* 0x000fe2000c000000 */
[----:B------:R-:W-:Y:S01]  /*5850*/  UMOV UR11, URZ ;  /* 0x000000ff000b7c82 */ /* 0x000fe20008000000 */
[----:B------:R-:W-:Y:S01]  /*5860*/  UMOV UR22, 0x0 ;  /* 0x0000000000167882 */ /* 0x000fe20000000000 */
[----:B------:R-:W-:Y:S01]  /*5870*/  UMOV UR23, 0x8200490 ;  /* 0x0820049000177882 */ /* 0x000fe20000000000 */
[----:B-1----:R-:W-:-:S15]  /*5880*/  R2UR UR26, R0 ;  /* 0x00000000001a72ca */ /* 0x002fde00000e0000 */
.L_x_123:
[C---:B------:R-:W-:Y:S02]  /*5890*/  LEA R0, R8.reuse, UR13, 0x3 ;  /* 0x0000000d08007c11 */ /* 0x040fe4000f8e18ff */
[----:B------:R-:W-:Y:S02]  /*58a0*/  SHF.L.U32 R5, R3, 0x1f, RZ ;  /* 0x0000001f03057819 */ /* 0x000fe400000006ff */
[----:B------:R-:W-:Y:S02]  /*58b0*/  LEA R4, R8, UR13, 0x4 ;  /* 0x0000000d08047c11 */ /* 0x000fe4000f8e20ff */
[----:B------:R-:W1:Y:S02]  /*58c0*/  SYNCS.PHASECHK.TRANS64.TRYWAIT P0, [R0+URZ+0x370], R5 ;  /* 0x00037005000075a7 */ /* 0x000e6400080011ff */
[----:B-1-3--:R-:W-:Y:S05]  /*58d0*/  @!P0 BRA `(.L_x_116) ;  /* 0x0000005c00588947 */ /* 0x00afea0003800000 */
.L_x_286:
[----:B-1----:R-:W1:Y:S01]  /*58e0*/  LDS.128 R4, [R4+0x400] ;  /* 0x0004000004047984 */ /* 0x002e620000000c00 */
[----:B------:R-:W-:Y:S02]  /*58f0*/  VIADD R0, R0, 0x380 ;  /* 0x0000038000007836 */ /* 0x000fe40000000000 */
[----:B------:R-:W-:Y:S01]  /*5900*/  VIADD R8, R8, 0x1 ;  /* 0x0000000108087836 */ /* 0x000fe20000000000 */
[----:B------:R-:W-:Y:S01]  /*5910*/  @!PT LDS RZ, [RZ] ;  /* 0x00000000fffff984 */ /* 0x000fe20000000800 */
[----:B------:R-:W-:Y:S01]  /*5920*/  @!PT LDS RZ, [RZ] ;  /* 0x00000000fffff984 */ /* 0x000fe20000000800 */
[----:B------:R-:W-:Y:S01]  /*5930*/  @!PT LDS RZ, [RZ] ;  /* 0x00000000fffff984 */ /* 0x000fe20000000800 */
[----:B------:R-:W-:Y:S01]  /*5940*/  @!PT LDS RZ, [RZ] ;  /* 0x00000000fffff984 */ /* 0x000fe20000000800 */
[----:B------:R2:W-:Y:S06]  /*5950*/  MEMBAR.ALL.CTA ;  /* 0x0000000000007992 */ /* 0x0005ec0000008000 */
[----:B--2---:R-:W2:Y:S01]  /*5960*/  FENCE.VIEW.ASYNC.S ;  /* 0x00000000000073c6 */ /* 0x004ea20000000000 */
[----:B------:R-:W-:-:S04]  /*5970*/  PRMT R0, RZ, 0x654, R0 ;  /* 0x00000654ff007816 */ /* 0x000fc80000000000 */
[----:B--2---:R2:W-:Y:S01]  /*5980*/  SYNCS.ARRIVE.TRANS64.RED.A1T0 RZ, [R0+URZ], RZ ;  /* 0x000000ff00ff79a7 */ /* 0x0045e200081004ff */
[----:B-1----:R-:W-:Y:S01]  /*5990*/  LOP3.LUT P1, RZ, R6, 0x1, RZ, 0xc0, !PT ;  /* 0x0000000106ff7812 */ /* 0x002fe2000782c0ff */
[----:B--2---:R-:W-:-:S12]  /*59a0*/  BRA.U UP3, `(.L_x_117) ;  /* 0x0000000103cc7547 */ /* 0x004fd8000b800000 */
[----:B------:R-:W1:Y:S01]  /*59b0*/  LDCU UR4, c[0x0][0x38c] ;  /* 0x00007180ff0477ac */ /* 0x000e620008000800 */
[----:B------:R-:W-:Y:S02]  /*59c0*/  PLOP3.LUT P2, PT, PT, PT, PT, 0x80, 0x8 ;  /* 0x000000000008781c */ /* 0x000fe40003f4f070 */
[----:B------:R-:W-:Y:S01]  /*59d0*/  SHF.L.U32 R5, R9, 0x1f, RZ ;  /* 0x0000001f09057819 */ /* 0x000fe200000006ff */
[----:B------:R-:W-:Y:S02]  /*59e0*/  ULEA UR19, UR20, UR13, 0x3 ;  /* 0x0000000d14137291 */ /* 0x000fe4000f8e18ff */
[----:B-1----:R-:W-:-:S06]  /*59f0*/  UISETP.GE.AND UP0, UPT, UR4, 0x1, UPT ;  /* 0x000000010400788c */ /* 0x002fcc000bf06270 */
[----:B------:R-:W-:-:S05]  /*5a00*/  PLOP3.LUT P0, PT, PT, PT, UP0, 0x80, 0x8 ;  /* 0x000000000008781c */ /* 0x000fca0003f0f008 */
[----:B------:R-:W-:-:S08]  /*5a10*/  @UP0 ULEA UR4, UR10, UR13, 0x3 ;  /* 0x0000000d0a040291 */ /* 0x000fd0000f8e18ff */
[----:B------:R-:W-:-:S04]  /*5a20*/  @P0 SHF.L.U32 R0, R2, 0x1f, RZ ;  /* 0x0000001f02000819 */ /* 0x000fc800000006ff */
[----:B------:R1:W2:Y:S01]  /*5a30*/  @P0 SYNCS.PHASECHK.TRANS64.TRYWAIT P2, [UR4], R0 ;  /* 0x00000000ff0005a7 */ /* 0x0002a20008041104 */
[----:B------:R-:W3:Y:S02]  /*5a40*/  SYNCS.PHASECHK.TRANS64.TRYWAIT P0, [UR19+0x3b0], R5 ;  /* 0x0003b005ff0075a7 */ /* 0x000ee40008001113 */
[----:B-123--:R-:W-:Y:S05]  /*5a50*/  @!P0 BRA `(.L_x_118) ;  /* 0x0000005c000c8947 */ /* 0x00efea0003800000 */
.L_x_288:
[----:B------:R-:W-:Y:S01]  /*5a60*/  UMOV UR14, UR11 ;  /* 0x0000000b000e7c82 */ /* 0x000fe20008000000 */
[----:B------:R-:W-:Y:S05]  /*5a70*/  BRA.U !UP0, `(.L_x_119) ;  /* 0x0000000108887547 */ /* 0x000fea000b800000 */
[----:B------:R-:W-:Y:S02]  /*5a80*/  UIADD3 UR14, UPT, UPT, UR25, UR11, URZ ;  /* 0x0000000b190e7290 */ /* 0x000fe4000fffe0ff */
[----:B------:R-:W-:Y:S02]  /*5a90*/  ULEA UR15, UR20, UR26, 0x6 ;  /* 0x0000001a140f7291 */ /* 0x000fe4000f8e30ff */
[----:B------:R-:W-:Y:S01]  /*5aa0*/  UPLOP3.LUT UP2, UPT, UPT, UPT, UPT, 0x40, 0x4 ;  /* 0x000000000004789c */ /* 0x000fe20003f4e870 */
[----:B------:R-:W-:Y:S01]  /*5ab0*/  UMOV UR12, UR21 ;  /* 0x00000015000c7c82 */ /* 0x000fe20008000000 */
[----:B------:R-:W-:-:S09]  /*5ac0*/  UMOV UR5, UR10 ;  /* 0x0000000a00057c82 */ /* 0x000fd20008000000 */
.L_x_122:
[----:B--2---:R-:W-:Y:S01]  /*5ad0*/  ULEA UR6, UR5, UR13, 0x3 ;  /* 0x0000000d05067291 */ /* 0x004fe2000f8e18ff */
[----:B---3--:R-:W-:Y:S11]  /*5ae0*/  @P2 BRA `(.L_x_120) ;  /* 0x00000000000c2947 */ /* 0x008ff60003800000 */
[----:B-1----:R-:W-:Y:S04]  /*5af0*/  SHF.L.U32 R5, R2, 0x1f, RZ ;  /* 0x0000001f02057819 */ /* 0x002fe800000006ff */
[----:B------:R-:W1:Y:S02]  /*5b00*/  SYNCS.PHASECHK.TRANS64.TRYWAIT P0, [UR6], R5 ;  /* 0x00000005ff0075a7 */ /* 0x000e640008001106 */
[----:B-1----:R-:W-:Y:S05]  /*5b10*/  @!P0 BRA `(.L_x_121) ;  /* 0x0000005800f48947 */ /* 0x002fea0003800000 */
.L_x_120:
[----:B------:R-:W-:Y:S01]  /*5b20*/  UISETP.NE.AND UP0, UPT, UR12, 0x1, UPT ;  /* 0x000000010c00788c */ /* 0x000fe2000bf05270 */
[----:B------:R-:W-:Y:S01]  /*5b30*/  PLOP3.LUT P2, PT, PT, PT, PT, 0x80, 0x8 ;  /* 0x000000000008781c */ /* 0x000fe20003f4f070 */
[----:B------:R-:W-:Y:S02]  /*5b40*/  UIADD3 UR4, UPT, UPT, UR5, 0x1, URZ ;  /* 0x0000000105047890 */ /* 0x000fe4000fffe0ff */
[----:B------:R-:W-:Y:S02]  /*5b50*/  ULEA UR8, UR5, UR18, 0x7 ;  /* 0x0000001205087291 */ /* 0x000fe4000f8e38ff */
[----:B------:R-:W-:Y:S01]  /*5b60*/  UISETP.NE.AND UP1, UPT, UR4, 0x34, UPT ;  /* 0x000000340400788c */ /* 0x000fe2000bf25270 */
[----:B------:R-:W-:Y:S01]  /*5b70*/  PLOP3.LUT P0, PT, PT, PT, UP0, 0x80, 0x8 ;  /* 0x000000000008781c */ /* 0x000fe20003f0f008 */
[----:B------:R-:W-:Y:S02]  /*5b80*/  UIADD3 UR11, UPT, UPT, UR11, 0x1, URZ ;  /* 0x000000010b0b7890 */ /* 0x000fe4000fffe0ff */
[----:B------:R-:W-:Y:S02]  /*5b90*/  USEL UR7, URZ, 0x1, UP1 ;  /* 0x00000001ff077887 */ /* 0x000fe40008800000 */
[----:B------:R-:W-:Y:S01]  /*5ba0*/  USEL UR10, UR4, URZ, UP1 ;  /* 0x000000ff040a7287 */ /* 0x000fe20008800000 */
[----:B------:R-:W-:Y:S01]  /*5bb0*/  UMOV UR9, 0xc0004010 ;  /* 0xc000401000097882 */ /* 0x000fe20000000000 */
[----:B------:R-:W-:Y:S02]  /*5bc0*/  UIADD3 UR12, UPT, UPT, UR12, -0x1, URZ ;  /* 0xffffffff0c0c7890 */ /* 0x000fe4000fffe0ff */
[----:B------:R-:W-:Y:S01]  /*5bd0*/  LOP3.LUT R2, R2, UR7, RZ, 0x3c, !PT ;  /* 0x0000000702027c12 */ /* 0x000fe2000f8e3cff */
[----:B------:R-:W-:Y:S01]  /*5be0*/  @UP0 ULEA UR4, UR10, UR13, 0x3 ;  /* 0x0000000d0a040291 */ /* 0x000fe2000f8e18ff */
[----:B------:R-:W-:Y:S02]  /*5bf0*/  UMOV UR7, 0xc0004010 ;  /* 0xc000401000077882 */ /* 0x000fe40000000000 */
[----:B-1----:R-:W-:Y:S01]  /*5c00*/  @P0 SHF.L.U32 R0, R2, 0x1f, RZ ;  /* 0x0000001f02000819 */ /* 0x002fe200000006ff */
[----:B------:R-:W-:Y:S05]  /*5c10*/  UISETP.NE.AND UP0, UPT, UR11, UR14, UPT ;  /* 0x0000000e0b00728c */ /* 0x000fea000bf05270 */
[----:B------:R2:W3:Y:S01]  /*5c20*/  @P0 SYNCS.PHASECHK.TRANS64.TRYWAIT P2, [UR4], R0 ;  /* 0x00000000ff0005a7 */ /* 0x0004e20008041104 */
[----:B------:R-:W-:Y:S02]  /*5c30*/  UIADD3 UR4, UPT, UPT, UR6, 0x1a0, URZ ;  /* 0x000001a006047890 */ /* 0x000fe4000fffe0ff */
[----:B------:R-:W-:Y:S03]  /*5c40*/  ULEA UR6, UR5, UR17, 0x7 ;  /* 0x0000001105067291 */ /* 0x000fe6000f8e38ff */
[----:B------:R-:W-:Y:S06]  /*5c50*/  UMOV UR5, UR10 ;  /* 0x0000000a00057c82 */ /* 0x000fec0008000000 */
[----:B------:R2:W-:Y:S01]  /*5c60*/  UTCQMMA.2CTA gdesc[UR6], gdesc[UR8], tmem[UR15], tmem[UR22], idesc[UR23], UP2 ;  /* 0x00ff1608060075ea */ /* 0x0005e2000920030f */
[----:B------:R-:W-:Y:S01]  /*5c70*/  UPLOP3.LUT UP2, UPT, UPT, UPT, UPT, 0x80, 0x8 ;  /* 0x000000000008789c */ /* 0x000fe20003f4f070 */
[----:B------:R2:W-:Y:S01]  /*5c80*/  UTCBAR.2CTA.MULTICAST [UR4], URZ, UR16 ;  /* 0x000000ff040073e9 */ /* 0x0005e20008200810 */
[----:B------:R-:W-:Y:S09]  /*5c90*/  BRA.U UP0, `(.L_x_122) ;  /* 0xfffffffd008c7547 */ /* 0x000ff2000b83ffff */
.L_x_119:
[----:B--2---:R-:W-:Y:S01]  /*5ca0*/  UIADD3 UR4, UPT, UPT, UR19, 0x390, URZ ;  /* 0x0000039013047890 */ /* 0x004fe2000fffe0ff */
[----:B------:R-:W-:-:S08]  /*5cb0*/  UMOV UR11, UR14 ;  /* 0x0000000e000b7c82 */ /* 0x000fd00008000000 */
[----:B------:R2:W-:Y:S01]  /*5cc0*/  UTCBAR.2CTA.MULTICAST [UR4], URZ, UR24 ;  /* 0x000000ff040073e9 */ /* 0x0005e20008200818 */
[----:B------:R-:W-:Y:S02]  /*5cd0*/  NOP ;  /* 0x0000000000007918 */ /* 0x000fe40000000000 */
.L_x_117:
[----:B--2---:R-:W-:Y:S01]  /*5ce0*/  UIADD3 UR4, UPT, UPT, UR20, 0x1, URZ ;  /* 0x0000000114047890 */ /* 0x004fe2000fffe0ff */
[----:B------:R-:W-:-:S03]  /*5cf0*/  ISETP.NE.AND P0, PT, R8, 0x2, PT ;  /* 0x000000020800780c */ /* 0x000fc60003f05270 */
[----:B------:R-:W-:Y:S01]  /*5d00*/  UISETP.NE.AND UP0, UPT, UR4, 0x4, UPT ;  /* 0x000000040400788c */ /* 0x000fe2000bf05270 */
[----:B-1----:R-:W-:Y:S02]  /*5d10*/  SEL R0, RZ, 0x1, P0 ;  /* 0x00000001ff007807 */ /* 0x002fe40000000000 */
[----:B------:R-:W-:Y:S01]  /*5d20*/  SEL R8, R8, RZ, P0 ;  /* 0x000000ff08087207 */ /* 0x000fe20000000000 */
[----:B------:R-:W-:Y:S01]  /*5d30*/  USEL UR5, URZ, 0x1, UP0 ;  /* 0x00000001ff057887 */ /* 0x000fe20008000000 */
[----:B------:R-:W-:Y:S01]  /*5d40*/  LOP3.LUT R3, R3, R0, RZ, 0x3c, !PT ;  /* 0x0000000003037212 */ /* 0x000fe200078e3cff */
[----:B------:R-:W-:-:S04]  /*5d50*/  USEL UR20, UR4, URZ, UP0 ;  /* 0x000000ff04147287 */ /* 0x000fc80008000000 */
[----:B------:R-:W-:Y:S01]  /*5d60*/  LOP3.LUT R9, R9, UR5, RZ, 0x3c, !PT ;  /* 0x0000000509097c12 */ /* 0x000fe2000f8e3cff */
[----:B------:R-:W-:Y:S07]  /*5d70*/  @P1 BRA `(.L_x_123) ;  /* 0xfffffff800c41947 */ /* 0x000fee000383ffff */
[----:B------:R-:W1:Y:S01]  /*5d80*/  S2UR UR8, SR_CgaCtaId ;  /* 0x00000000000879c3 */ /* 0x000e620000008800 */
[----:B------:R-:W-:Y:S01]  /*5d90*/  ELECT P0, URZ, PT ;  /* 0x0000000000ff782f */ /* 0x000fe20003800000 */
[----:B------:R-:W-:Y:S01]  /*5da0*/  HFMA2 R0, -RZ, RZ, 0, 5.9604644775390625e-08 ;  /* 0x00000001ff007431 */ /* 0x000fe200000001ff */
[----:B------:R-:W-:-:S05]  /*5db0*/  UMOV UR4, 0x40 ;  /* 0x0000004000047882 */ /* 0x000fca0000000000 */
[----:B------:R-:W-:Y:S01]  /*5dc0*/  UVIRTCOUNT.DEALLOC.SMPOOL 0x80 ;  /* 0x000000800000784c */ /* 0x000fe20000000000 */
[----:B------:R-:W-:Y:S02]  /*5dd0*/  UISETP.NE.AND UP1, UPT, UR27, URZ, UPT ;  /* 0x000000ff1b00728c */ /* 0x000fe4000bf25270 */
[----:B-1----:R-:W-:-:S09]  /*5de0*/  ULEA UR8, UR8, UR4, 0x18 ;  /* 0x0000000408087291 */ /* 0x002fd2000f8ec0ff */
[----:B------:R1:W-:Y:S01]  /*5df0*/  @P0 STS.U8 [UR8+0x1c], R0 ;  /* 0x00001c00ff000988 */ /* 0x0003e20008000008 */
[----:B------:R-:W-:Y:S05]  /*5e00*/  BRA.U UP1, `(.L_x_124) ;  /* 0x0000000101a07547 */ /* 0x000fea000b800000 */
[----:B------:R-:W-:Y:S01]  /*5e10*/  UIADD3 UR7, UPT, UPT, UR13, 0x3b0, URZ ;  /* 0x000003b00d077890 */ /* 0x000fe2000fffe0ff */
[----:B------:R-:W-:-:S03]  /*5e20*/  SHF.L.U32 R3, R9, 0x1f, RZ ;  /* 0x0000001f09037819 */ /* 0x000fc600000006ff */
[----:B------:R-:W-:-:S09]  /*5e30*/  ULEA UR4, UR20, UR7, 0x3 ;  /* 0x0000000714047291 */ /* 0x000fd2000f8e18ff */
[----:B------:R-:W2:Y:S02]  /*5e40*/  SYNCS.PHASECHK.TRANS64.TRYWAIT P0, [UR4], R3 ;  /* 0x00000003ff0075a7 */ /* 0x000ea40008001104 */
[----:B--2---:R-:W-:Y:S05]  /*5e50*/  @!P0 BRA `(.L_x_125) ;  /* 0x00000058003c8947 */ /* 0x004fea0003800000 */
.L_x_291:
        /* <DEDUP_REMOVED lines=9> */
.L_x_293:
        /* <DEDUP_REMOVED lines=9> */
.L_x_295:
[----:B------:R-:W-:-:S04]  /*5f80*/  UIADD3 UR4, UPT, UPT, UR4, 0x1, URZ ;  /* 0x0000000104047890 */ /* 0x000fc8000fffe0ff */
[----:B------:R-:W-:-:S04]  /*5f90*/  UISETP.NE.AND UP0, UPT, UR4, 0x4, UPT ;  /* 0x000000040400788c */ /* 0x000fc8000bf05270 */
[----:B------:R-:W-:Y:S02]  /*5fa0*/  USEL UR5, URZ, 0x1, UP0 ;  /* 0x00000001ff057887 */ /* 0x000fe40008000000 */
[----:B------:R-:W-:-:S04]  /*5fb0*/  USEL UR4, UR4, URZ, UP0 ;  /* 0x000000ff04047287 */ /* 0x000fc80008000000 */
[----:B------:R-:W-:Y:S01]  /*5fc0*/  ULEA UR4, UR4, UR7, 0x3 ;  /* 0x0000000704047291 */ /* 0x000fe2000f8e18ff */
[----:B-1----:R-:W-:-:S04]  /*5fd0*/  LOP3.LUT R3, R2, UR5, RZ, 0x3c, !PT ;  /* 0x0000000502037c12 */ /* 0x002fc8000f8e3cff */
[----:B------:R-:W-:Y:S01]  /*5fe0*/  SHF.L.U32 R3, R3, 0x1f, RZ ;  /* 0x0000001f03037819 */ /* 0x000fe200000006ff */
[----:B------:R-:W-:-:S04]  /*5ff0*/  IMAD.U32 R0, RZ, RZ, UR4 ;  /* 0x00000004ff007e24 */ /* 0x000fc8000f8e00ff */
[----:B------:R1:W2:Y:S03]  /*6000*/  SYNCS.PHASECHK.TRANS64.TRYWAIT P0, [R0+URZ], R3 ;  /* 0x00000003000075a7 */ /* 0x0002a600080011ff */
[----:B--2---:R-:W-:Y:S05]  /*6010*/  @!P0 NANOSLEEP.SYNCS 0x989680 ;  /* 0x009896800000895d */ /* 0x004fea0003900000 */
[----:B------:R-:W2:Y:S02]  /*6020*/  @!P0 SYNCS.PHASECHK.TRANS64 P0, [R0+URZ], R3 ;  /* 0x00000003000085a7 */ /* 0x000ea400080010ff */
[----:B--2---:R-:W-:Y:S05]  /*6030*/  @P0 BRA `(.L_x_128) ;  /* 0x0000000000200947 */ /* 0x004fea0003800000 */
.L_x_129:
[----:B--2---:R2:W4:Y:S02]  /*6040*/  SYNCS.PHASECHK.TRANS64.TRYWAIT P0, [R0+URZ], R3 ;  /* 0x00000003000075a7 */ /* 0x00452400080011ff */
[----:B----4-:R-:W-:Y:S05]  /*6050*/  @!P0 NANOSLEEP.SYNCS 0x989680 ;  /* 0x009896800000895d */ /* 0x010fea0003900000 */
[----:B------:R-:W4:Y:S02]  /*6060*/  @!P0 SYNCS.PHASECHK.TRANS64 P0, [R0+URZ], R3 ;  /* 0x00000003000085a7 */ /* 0x000f2400080010ff */
[----:B----4-:R-:W-:Y:S05]  /*6070*/  @!P0 BRA `(.L_x_129) ;  /* 0xfffffffc00f08947 */ /* 0x010fea000383ffff */
[----:B------:R-:W-:Y:S05]  /*6080*/  BRA `(.L_x_128) ;  /* 0x00000000000c7947 */ /* 0x000fea0003800000 */
.L_x_124:
[----:B------:R-:W-:-:S04]  /*6090*/  UIADD3 UR4, UPT, UPT, UR13, 0x3f0, URZ ;  /* 0x000003f00d047890 */ /* 0x000fc8000fffe0ff */
[----:B------:R-:W-:-:S09]  /*60a0*/  UPRMT UR4, UR28, 0x654, UR4 ;  /* 0x000006541c047896 */ /* 0x000fd20008000004 */
[----:B------:R-:W-:Y:S03]  /*60b0*/  SYNCS.ARRIVE.TRANS64.RED.A1T0 RZ, [UR4], RZ ;  /* 0x000000ffffff79a7 */ /* 0x000fe60008100404 */
.L_x_128:
[----:B-12---:R-:W-:Y:S01]  /*60c0*/  SHF.L.U32 R3, RZ, 0x1f, RZ ;  /* 0x0000001fff037819 */ /* 0x006fe200000006ff */
[----:B------:R-:W-:Y:S01]  /*60d0*/  UIADD3 UR4, UPT, UPT, UR13, 0x3f0, URZ ;  /* 0x000003f00d047890 */ /* 0x000fe2000fffe0ff */
[----:B------:R-:W-:Y:S02]  /*60e0*/  PLOP3.LUT P0, PT, PT, PT, UP1, 0x80, 0x8 ;  /* 0x000000000008781c */ /* 0x000fe40003f0f018 */
[----:B------:R-:W1:Y:S02]  /*60f0*/  SYNCS.PHASECHK.TRANS64.TRYWAIT P1, [UR13+0x3f0], R3 ;  /* 0x0003f003ff0075a7 */ /* 0x000e64000802110d */
[----:B-1----:R-:W-:Y:S09]  /*6100*/  @!P1 BRA `(.L_x_130) ;  /* 0x0000005400d89947 */ /* 0x002ff20003800000 */
.L_x_297:
[----:B------:R-:W-:Y:S01]  /*6110*/  @!UP1 UPRMT UR4, UR28, 0x654, UR4 ;  /* 0x000006541c049896 */ /* 0x000fe20008000004 */
[----:B------:R-:W-:Y:S01]  /*6120*/  UMOV UR5, 0xffff ;  /* 0x0000ffff00057882 */ /* 0x000fe20000000000 */
[----:B------:R-:W-:-:S07]  /*6130*/  UMOV UR6, 0x1 ;  /* 0x0000000100067882 */ /* 0x000fce0000000000 */
[----:B------:R-:W-:Y:S01]  /*6140*/  @!P0 SYNCS.ARRIVE.TRANS64.RED.A1T0 RZ, [UR4], RZ ;  /* 0x000000ffffff89a7 */ /* 0x000fe20008100404 */
[----:B------:R-:W-:Y:S01]  /*6150*/  NOP ;  /* 0x0000000000007918 */ /* 0x000fe20000000000 */
[----:B-1----:R-:W1:Y:S01]  /*6160*/  LDS R0, [UR8+0x14] ;  /* 0x00001408ff007984 */ /* 0x002e620008000800 */
[----:B------:R-:W-:-:S04]  /*6170*/  ULOP3.LUT UR4, UR26, 0xffff, URZ, 0xc0, !UPT ;  /* 0x0000ffff1a047892 */ /* 0x000fc8000f8ec0ff */
[----:B------:R-:W-:-:S04]  /*6180*/  USHF.R.U32.HI UR4, URZ, 0x5, UR4 ;  /* 0x00000005ff047899 */ /* 0x000fc80008011604 */
[----:B------:R-:W-:Y:S02]  /*6190*/  USHF.L.U32 UR5, UR5, UR4, URZ ;  /* 0x0000000405057299 */ /* 0x000fe400080006ff */
[----:B------:R-:W-:-:S04]  /*61a0*/  USHF.L.U32 UR4, UR6, UR4, URZ ;  /* 0x0000000406047299 */ /* 0x000fc800080006ff */
[----:B-1----:R-:W-:-:S04]  /*61b0*/  LOP3.LUT R0, R0, UR5, RZ, 0xc0, !PT ;  /* 0x0000000500007c12 */ /* 0x002fc8000f8ec0ff */
[----:B------:R-:W-:-:S13]  /*61c0*/  ISETP.NE.AND P0, PT, R0, UR5, PT ;  /* 0x0000000500007c0c */ /* 0x000fda000bf05270 */
[----:B------:R-:W-:Y:S05]  /*61d0*/  @P0 BRA `(.L_x_131) ;  /* 0x0000000000580947 */ /* 0x000fea0003800000 */
[----:B------:R-:W1:Y:S02]  /*61e0*/  LDS R0, [UR8+0x18] ;  /* 0x00001808ff007984 */ /* 0x000e640008000800 */
[----:B-1----:R-:W-:-:S04]  /*61f0*/  LOP3.LUT R0, R0, UR4, RZ, 0xc0, !PT ;  /* 0x0000000400007c12 */ /* 0x002fc8000f8ec0ff */
[----:B------:R-:W-:-:S13]  /*6200*/  ISETP.NE.AND P0, PT, R0, UR4, PT ;  /* 0x0000000400007c0c */ /* 0x000fda000bf05270 */
[----:B------:R-:W-:Y:S05]  /*6210*/  @P0 BRA `(.L_x_132) ;  /* 0x00000000003c0947 */ /* 0x000fea0003800000 */
[----:B------:R-:W1:Y:S01]  /*6220*/  S2R R2, SR_LANEID ;  /* 0x0000000000027919 */ /* 0x000e620000000000 */
[----:B------:R-:W-:Y:S01]  /*6230*/  ULOP3.LUT UR5, URZ, UR5, URZ, 0x33, !UPT ;  /* 0x00000005ff057292 */ /* 0x000fe2000f8e33ff */
[----:B------:R-:W-:Y:S01]  /*6240*/  LOP3.LUT R4, RZ, UR4, RZ, 0x33, !PT ;  /* 0x00000004ff047c12 */ /* 0x000fe2000f8e33ff */
[----:B------:R-:W-:Y:S02]  /*6250*/  VOTEU.ANY UR4, UPT, PT ;  /* 0x0000000000047886 */ /* 0x000fe400038e0100 */
[----:B------:R-:W-:Y:S01]  /*6260*/  UFLO.U32 UR4, UR4 ;  /* 0x00000004000472bd */ /* 0x000fe200080e0000 */
[----:B------:R-:W2:Y:S01]  /*6270*/  REDUX UR6, R4 ;  /* 0x00000000040673c4 */ /* 0x000ea20000000000 */
[----:B------:R-:W-:-:S06]  /*6280*/  IMAD.U32 R0, RZ, RZ, UR5 ;  /* 0x00000005ff007e24 */ /* 0x000fcc000f8e00ff */
[----:B------:R4:W-:Y:S01]  /*6290*/  UTCATOMSWS.AND URZ, UR5 ;  /* 0x0000000500ff79e3 */ /* 0x0009e20008000000 */
[----:B------:R-:W3:Y:S01]  /*62a0*/  REDUX UR7, R0 ;  /* 0x00000000000773c4 */ /* 0x000ee20000000000 */
[----:B-1----:R-:W-:Y:S01]  /*62b0*/  ISETP.EQ.U32.AND P0, PT, R2, UR4, PT ;  /* 0x0000000402007c0c */ /* 0x002fe2000bf02070 */
[----:B--2---:R-:W-:Y:S01]  /*62c0*/  IMAD.U32 R2, RZ, RZ, UR6 ;  /* 0x00000006ff027e24 */ /* 0x004fe2000f8e00ff */
[----:B---3--:R-:W-:-:S11]  /*62d0*/  MOV R3, UR7 ;  /* 0x0000000700037c02 */ /* 0x008fd60008000f00 */
[----:B------:R4:W-:Y:S04]  /*62e0*/  @P0 ATOMS.AND RZ, [UR8+0x14], R3 ;  /* 0x00001403ffff098c */ /* 0x0009e8000a800008 */
[----:B------:R4:W-:Y:S01]  /*62f0*/  @P0 ATOMS.AND RZ, [UR8+0x18], R2 ;  /* 0x00001802ffff098c */ /* 0x0009e2000a800008 */
[----:B------:R-:W-:Y:S05]  /*6300*/  BRA `(.L_x_133) ;  /* 0x0000000000147947 */ /* 0x000fea0003800000 */
.L_x_132:
[----:B------:R-:W-:Y:S02]  /*6310*/  MOV R2, 0x6330 ;  /* 0x0000633000027802 */ /* 0x000fe40000000f00 */
[----:B---3-5:R-:W-:Y:S05]  /*6320*/  CALL.REL.NOINC `($__internal_0_$__cuda_sm10x_tcgen05_guardrail_trap_col_being_dealloced_not_returned_by_alloc) ;  /* 0x00000058002c7944 */ /* 0x028fea0003c00000 */
[----:B------:R-:W-:Y:S05]  /*6330*/  BRA `(.L_x_133) ;  /* 0x0000000000087947 */ /* 0x000fea0003800000 */
.L_x_131:
[----:B------:R-:W-:Y:S02]  /*6340*/  MOV R2, 0x6360 ;  /* 0x0000636000027802 */ /* 0x000fe40000000f00 */
[----:B---3-5:R-:W-:Y:S05]  /*6350*/  CALL.REL.NOINC `($__internal_2_$__cuda_sm10x_tcgen05_guardrail_trap_unallocated_columns_being_dealloced) ;  /* 0x0000005800387944 */ /* 0x028fea0003c00000 */
.L_x_133:
[----:B------:R-:W-:Y:S01]  /*6360*/  NOP ;  /* 0x0000000000007918 */ /* 0x000fe20000000000 */
[----:B----4-:R-:W-:Y:S05]  /*6370*/  EXIT ;  /* 0x000000000000794d */ /* 0x010fea0003800000 */
.L_x_104:
[----:B------:R-:W-:-:S09]  /*6380*/  UISETP.NE.OR UP0, UPT, UR25, 0x3, !UP3 ;  /* 0x000000031900788c */ /* 0x000fd2000df05670 */
[----:B------:R-:W-:Y:S05]  /*6390*/  BRA.U UP0, `(.L_x_134) ;  /* 0x0000000d00b47547 */ /* 0x000fea000b800000 */
[----:B------:R-:W1:Y:S01]  /*63a0*/  LDCU UR31, c[0x0][0x370] ;  /* 0x00006e00ff1f77ac */ /* 0x000e620008000800 */
[----:B------:R-:W2:Y:S01]  /*63b0*/  LDC.64 R16, c[0x0][0x348] ;  /* 0x0000d200ff107b82 */ /* 0x000ea20000000a00 */
[----:B------:R-:W-:Y:S02]  /*63c0*/  HFMA2 R13, -RZ, RZ, 0, 0 ;  /* 0x00000000ff0d7431 */ /* 0x000fe400000001ff */
[----:B------:R-:W-:Y:S01]  /*63d0*/  IMAD.MOV.U32 R15, RZ, RZ, 0x1 ;  /* 0x00000001ff0f7424 */ /* 0x000fe200078e00ff */
[----:B------:R-:W1:Y:S01]  /*63e0*/  LDCU.128 UR32, c[0x0][0xb10] ;  /* 0x00016200ff2077ac */ /* 0x000e620008000c00 */
[----:B------:R-:W-:Y:S01]  /*63f0*/  IMAD.MOV.U32 R14, RZ, RZ, RZ ;  /* 0x000000ffff0e7224 */ /* 0x000fe200078e00ff */
[----:B------:R-:W-:Y:S01]  /*6400*/  MOV R7, 0x1000 ;  /* 0x0000100000077802 */ /* 0x000fe20000000f00 */
[----:B------:R-:W3:Y:S01]  /*6410*/  LDCU UR30, c[0x0][0x374] ;  /* 0x00006e80ff1e77ac */ /* 0x000ee20008000800 */
[----:B------:R-:W4:Y:S01]  /*6420*/  LDC.64 R2, c[0x0][0x888] ;  /* 0x00022200ff027b82 */ /* 0x000f220000000a00 */
[----:B------:R-:W3:Y:S01]  /*6430*/  LDCU UR15, c[0x0][0xb0c] ;  /* 0x00016180ff0f77ac */ /* 0x000ee20008000800 */
[----:B------:R-:W2:Y:S06]  /*6440*/  LDCU UR40, c[0x0][0xb20] ;  /* 0x00016400ff2877ac */ /* 0x000eac0008000800 */
[----:B------:R-:W4:Y:S01]  /*6450*/  LDC.64 R4, c[0x0][0x890] ;  /* 0x00022400ff047b82 */ /* 0x000f220000000a00 */
[----:B------:R-:W2:Y:S01]  /*6460*/  LDCU UR4, c[0x0][0xb30] ;  /* 0x00016600ff0477ac */ /* 0x000ea20008000800 */
[----:B------:R-:W-:Y:S01]  /*6470*/  UMOV UR21, 0x400 ;  /* 0x0000040000157882 */ /* 0x000fe20000000000 */
[----:B-1----:R-:W-:-:S02]  /*6480*/  UIMAD.WIDE.U32 UR6, UR31, UR32, URZ ;  /* 0x000000201f0672a5 */ /* 0x002fc4000f8e00ff */
[----:B---3--:R-:W-:Y:S02]  /*6490*/  UIMAD.WIDE.U32 UR8, UR30, UR35, URZ ;  /* 0x000000231e0872a5 */ /* 0x008fe4000f8e00ff */
[----:B------:R-:W-:Y:S02]  /*64a0*/  ULEA UR21, UR46, UR21, 0x18 ;  /* 0x000000152e157291 */ /* 0x000fe4000f8ec0ff */
[----:B------:R-:W-:Y:S02]  /*64b0*/  UPLOP3.LUT UP3, UPT, UPT, UPT, UPT, 0x40, 0x4 ;  /* 0x000000000004789c */ /* 0x000fe40003f6e870 */
[----:B------:R-:W-:Y:S01]  /*64c0*/  UIADD3 UR37, UPT, UPT, UR21, 0x348, URZ ;  /* 0x0000034815257890 */ /* 0x000fe2000fffe0ff */
[----:B------:R-:W-:Y:S01]  /*64d0*/  UMOV UR6, UR7 ;  /* 0x0000000700067c82 */ /* 0x000fe20008000000 */
[----:B------:R-:W-:Y:S01]  /*64e0*/  UMOV UR38, UR9 ;  /* 0x0000000900267c82 */ /* 0x000fe20008000000 */
[----:B------:R-:W-:Y:S02]  /*64f0*/  UISETP.GE.AND UP0, UPT, UR42, 0x1, UPT ;  /* 0x000000012a00788c */ /* 0x000fe4000bf06270 */
[----:B------:R-:W-:Y:S01]  /*6500*/  UISETP.NE.AND UP4, UPT, UR42, 0x1, UPT ;  /* 0x000000012a00788c */ /* 0x000fe2000bf85270 */
[----:B------:R-:W1:Y:S01]  /*6510*/  LDCU.64 UR22, c[0x0][0xb28] ;  /* 0x00016500ff1677ac */ /* 0x000e620008000a00 */
[----:B------:R-:W-:-:S02]  /*6520*/  UISETP.NE.AND UP6, UPT, UR15, 0x1, UPT ;  /* 0x000000010f00788c */ /* 0x000fc4000bfc5270 */
[----:B------:R-:W-:Y:S02]  /*6530*/  UISETP.NE.AND UP5, UPT, UR34, 0x1, UPT ;  /* 0x000000012200788c */ /* 0x000fe4000bfa5270 */
[----:B------:R-:W-:Y:S02]  /*6540*/  UIADD3 UR25, UPT, UPT, UR21, 0x340, URZ ;  /* 0x0000034015197890 */ /* 0x000fe4000fffe0ff */
[----:B------:R-:W-:Y:S02]  /*6550*/  UPRMT UR37, UR46, 0x654, UR37 ;  /* 0x000006542e257896 */ /* 0x000fe40008000025 */
[----:B------:R-:W-:Y:S02]  /*6560*/  USHF.R.U32.HI UR39, URZ, UR33, UR6 ;  /* 0x00000021ff277299 */ /* 0x000fe40008011606 */
[----:B--2---:R-:W-:Y:S02]  /*6570*/  USHF.R.U32.HI UR38, URZ, UR40, UR38 ;  /* 0x00000028ff267299 */ /* 0x004fe40008011626 */
[----:B------:R-:W-:-:S11]  /*6580*/  UISETP.NE.AND UP2, UPT, UR4, 0x1, UPT ;  /* 0x000000010400788c */ /* 0x000fd6000bf45270 */
.L_x_143:
[C---:B------:R-:W-:Y:S02]  /*6590*/  LEA R12, R14.reuse, UR21, 0x3 ;  /* 0x000000150e0c7c11 */ /* 0x040fe4000f8e18ff */
[----:B------:R-:W-:Y:S02]  /*65a0*/  SHF.L.U32 R9, R13, 0x1f, RZ ;  /* 0x0000001f0d097819 */ /* 0x000fe400000006ff */
[----:B------:R-:W-:Y:S02]  /*65b0*/  LEA R10, R14, UR21, 0x4 ;  /* 0x000000150e0a7c11 */ /* 0x000fe4000f8e20ff */
[----:B------:R-:W2:Y:S02]  /*65c0*/  SYNCS.PHASECHK.TRANS64.TRYWAIT P0, [R12+URZ+0x370], R9 ;  /* 0x000370090c0075a7 */ /* 0x000ea400080011ff */
[----:B--23--:R-:W-:Y:S05]  /*65d0*/  @!P0 BRA `(.L_x_135) ;  /* 0x0000005000bc8947 */ /* 0x00cfea0003800000 */
.L_x_298:
[----:B--2---:R-:W2:Y:S01]  /*65e0*/  LDS.128 R8, [R10+0x400] ;  /* 0x000400000a087984 */ /* 0x004ea20000000c00 */
[----:B------:R-:W-:Y:S01]  /*65f0*/  UISETP.GE.AND UP0, UPT, UR42, 0x1, UPT ;  /* 0x000000012a00788c */ /* 0x000fe2000bf06270 */
[----:B------:R-:W-:Y:S01]  /*6600*/  @!PT LDS RZ, [RZ] ;  /* 0x00000000fffff984 */ /* 0x000fe20000000800 */
[----:B------:R-:W-:Y:S01]  /*6610*/  @!PT LDS RZ, [RZ] ;  /* 0x00000000fffff984 */ /* 0x000fe20000000800 */
[----:B------:R-:W-:Y:S01]  /*6620*/  @!PT LDS RZ, [RZ] ;  /* 0x00000000fffff984 */ /* 0x000fe20000000800 */
[----:B------:R-:W-:Y:S01]  /*6630*/  @!PT LDS RZ, [RZ] ;  /* 0x00000000fffff984 */ /* 0x000fe20000000800 */
[----:B------:R3:W-:Y:S06]  /*6640*/  MEMBAR.ALL.CTA ;  /* 0x0000000000007992 */ /* 0x0007ec0000008000 */
[----:B---3--:R-:W3:Y:S01]  /*6650*/  FENCE.VIEW.ASYNC.S ;  /* 0x00000000000073c6 */ /* 0x008ee20000000000 */
[----:B--2---:R-:W-:Y:S11]  /*6660*/  LOP3.LUT P0, RZ, R10, 0x1, RZ, 0xc0, !PT ;  /* 0x000000010aff7812 */ /* 0x004ff6000780c0ff */
[----:B------:R-:W-:Y:S02]  /*6670*/  @!UPT UIADD3 URZ, UPT, UPT, URZ, URZ, URZ ;  /* 0x000000fffffff290 */ /* 0x000fe4000fffe0ff */
[----:B---3--:R-:W-:Y:S01]  /*6680*/  VOTEU.ANY UP1, P0 ;  /* 0x0000000000ff7886 */ /* 0x008fe20000020100 */
[----:B------:R-:W-:Y:S11]  /*6690*/  PLOP3.LUT P0, PT, PT, PT, UP1, 0x80, 0x8 ;  /* 0x000000000008781c */ /* 0x000ff60003f0f018 */
[----:B------:R-:W-:Y:S02]  /*66a0*/  @!UPT UIADD3 URZ, UPT, UPT, URZ, URZ, URZ ;  /* 0x000000fffffff290 */ /* 0x000fe4000fffe0ff */
[----:B------:R-:W-:Y:S02]  /*66b0*/  @P0 SHF.R.U32.HI R0, RZ, 0x10, R9 ;  /* 0x00000010ff000819 */ /* 0x000fe40000011609 */
[----:B------:R-:W-:Y:S02]  /*66c0*/  @P0 MOV R6, R8 ;  /* 0x0000000800060202 */ /* 0x000fe40000000f00 */
[----:B------:R-:W-:Y:S01]  /*66d0*/  @P0 R2UR UR4, R0 ;  /* 0x00000000000402ca */ /* 0x000fe200000e0000 */
[----:B------:R-:W-:Y:S01]  /*66e0*/  VIADD R0, R12, 0x380 ;  /* 0x000003800c007836 */ /* 0x000fe20000000000 */
[----:B------:R-:W-:Y:S02]  /*66f0*/  @P0 LOP3.LUT R8, R9, 0xffff, RZ, 0xc0, !PT ;  /* 0x0000ffff09080812 */ /* 0x000fe400078ec0ff */
[----:B------:R-:W-:Y:S02]  /*6700*/  @P0 R2UR UR6, R6 ;  /* 0x00000000060602ca */ /* 0x000fe400000e0000 */
[----:B------:R-:W-:Y:S02]  /*6710*/  PRMT R0, RZ, 0x654, R0 ;  /* 0x00000654ff007816 */ /* 0x000fe40000000000 */
[----:B------:R-:W-:Y:S02]  /*6720*/  @P0 R2UR UR5, R8 ;  /* 0x00000000080502ca */ /* 0x000fe400000e0000 */
[----:B------:R2:W-:Y:S03]  /*6730*/  SYNCS.ARRIVE.TRANS64.RED.A1T0 RZ, [R0+URZ], RZ ;  /* 0x000000ff00ff79a7 */ /* 0x0005e600081004ff */
[----:B------:R-:W-:Y:S04]  /*6740*/  @UP1 UMOV UR29, UR4 ;  /* 0x00000004001d1c82 */ /* 0x000fe80008000000 */
[----:B------:R-:W-:Y:S04]  /*6750*/  @UP1 UMOV UR14, UR6 ;  /* 0x00000006000e1c82 */ /* 0x000fe80008000000 */
[----:B------:R-:W-:Y:S01]  /*6760*/  @UP1 UMOV UR13, UR5 ;  /* 0x00000005000d1c82 */ /* 0x000fe20008000000 */
[----:B------:R-:W-:Y:S05]  /*6770*/  BRA.U !UP0, `(.L_x_136) ;  /* 0x0000000108a47547 */ /* 0x000fea000b800000 */
[----:B------:R-:W-:Y:S02]  /*6780*/  UIMAD.WIDE.U32 UR8, UR13, UR35, URZ ;  /* 0x000000230d0872a5 */ /* 0x000fe4000f8e00ff */
[----:B------:R-:W-:Y:S02]  /*6790*/  UIMAD.WIDE.U32 UR10, UR14, UR32, URZ ;  /* 0x000000200e0a72a5 */ /* 0x000fe4000f8e00ff */
[----:B------:R-:W-:Y:S02]  /*67a0*/  USEL UR4, UR30, UR38, !UP5 ;  /* 0x000000261e047287 */ /* 0x000fe4000e800000 */
[----:B------:R-:W-:Y:S02]  /*67b0*/  USEL UR7, UR31, UR39, !UP6 ;  /* 0x000000271f077287 */ /* 0x000fe4000f000000 */
[----:B-1----:R-:W-:Y:S02]  /*67c0*/  UIMAD.WIDE.U32 UR16, UR4, UR22, URZ ;  /* 0x00000016041072a5 */ /* 0x002fe4000f8e00ff */
[----:B------:R-:W-:Y:S01]  /*67d0*/  UIMAD.WIDE.U32 UR18, UR7, UR22, URZ ;  /* 0x00000016071272a5 */ /* 0x000fe2000f8e00ff */
[----:B------:R-:W-:Y:S02]  /*67e0*/  UMOV UR5, UR9 ;  /* 0x0000000900057c82 */ /* 0x000fe40008000000 */
[----:B------:R-:W-:Y:S03]  /*67f0*/  USHF.R.U32.HI UR6, URZ, UR40, UR5 ;  /* 0x00000028ff067299 */ /* 0x000fe60008011605 */
[----:B------:R-:W-:Y:S01]  /*6800*/  UMOV UR5, UR11 ;  /* 0x0000000b00057c82 */ /* 0x000fe20008000000 */
[----:B------:R-:W-:Y:S02]  /*6810*/  USEL UR6, UR13, UR6, !UP5 ;  /* 0x000000060d067287 */ /* 0x000fe4000e800000 */
[----:B------:R-:W-:Y:S02]  /*6820*/  USHF.R.U32.HI UR8, URZ, UR33, UR5 ;  /* 0x00000021ff087299 */ /* 0x000fe40008011605 */
[----:B------:R-:W-:Y:S01]  /*6830*/  UIMAD.WIDE.U32 UR10, UR6, UR22, URZ ;  /* 0x00000016060a72a5 */ /* 0x000fe2000f8e00ff */
[----:B------:R-:W-:Y:S02]  /*6840*/  UMOV UR5, UR17 ;  /* 0x0000001100057c82 */ /* 0x000fe40008000000 */
[----:B------:R-:W-:Y:S03]  /*6850*/  @UP4 USHF.R.U32.HI UR4, URZ, UR23, UR5 ;  /* 0x00000017ff044299 */ /* 0x000fe60008011605 */
[----:B------:R-:W-:Y:S01]  /*6860*/  UMOV UR5, UR19 ;  /* 0x0000001300057c82 */ /* 0x000fe20008000000 */
[----:B------:R-:W-:Y:S02]  /*6870*/  UIMAD UR4, UR42, UR4, URZ ;  /* 0x000000042a0472a4 */ /* 0x000fe4000f8e02ff */
[----:B------:R-:W-:Y:S02]  /*6880*/  @UP4 USHF.R.U32.HI UR7, URZ, UR23, UR5 ;  /* 0x00000017ff074299 */ /* 0x000fe40008011605 */
[----:B------:R-:W-:Y:S02]  /*6890*/  USEL UR5, UR14, UR8, !UP6 ;  /* 0x000000080e057287 */ /* 0x000fe4000f000000 */
[----:B------:R-:W-:Y:S02]  /*68a0*/  UIMAD UR8, UR42, UR7, URZ ;  /* 0x000000072a0872a4 */ /* 0x000fe4000f8e02ff */
[----:B------:R-:W-:Y:S03]  /*68b0*/  UISETP.GE.AND UP0, UPT, UR6, UR4, UPT ;  /* 0x000000040600728c */ /* 0x000fe6000bf06270 */
[----:B------:R-:W-:Y:S01]  /*68c0*/  UMOV UR4, UR11 ;  /* 0x0000000b00047c82 */ /* 0x000fe20008000000 */
[----:B------:R-:W-:Y:S02]  /*68d0*/  UISETP.GE.OR UP0, UPT, UR5, UR8, UP0 ;  /* 0x000000080500728c */ /* 0x000fe40008706670 */
[----:B------:R-:W-:Y:S02]  /*68e0*/  USHF.R.U32.HI UR4, URZ, UR23, UR4 ;  /* 0x00000017ff047299 */ /* 0x000fe40008011604 */
[----:B------:R-:W-:Y:S02]  /*68f0*/  UIMAD.WIDE.U32 UR8, UR5, UR22, URZ ;  /* 0x00000016050872a5 */ /* 0x000fe4000f8e00ff */
[----:B------:R-:W-:Y:S04]  /*6900*/  USEL UR10, UR6, UR4, !UP4 ;  /* 0x00000004060a7287 */ /* 0x000fe8000e000000 */
[----:B------:R-:W-:Y:S01]  /*6910*/  UIADD3 UR11, UPT, UPT, -UR10, URZ, URZ ;  /* 0x000000ff0a0b7290 */ /* 0x000fe2000fffe1ff */
[----:B------:R-:W-:Y:S02]  /*6920*/  @!UP0 UMOV UR4, UR9 ;  /* 0x0000000900048c82 */ /* 0x000fe40008000000 */
[----:B------:R-:W-:Y:S02]  /*6930*/  @!UP0 USHF.R.U32.HI UR4, URZ, UR23, UR4 ;  /* 0x00000017ff048299 */ /* 0x000fe40008011604 */
[----:B------:R-:W-:Y:S02]  /*6940*/  UIMAD UR8, UR42, UR11, UR6 ;  /* 0x0000000b2a0872a4 */ /* 0x000fe4000f8e0206 */
[----:B------:R-:W-:Y:S04]  /*6950*/  @!UP0 USEL UR4, UR5, UR4, !UP4 ;  /* 0x0000000405048287 */ /* 0x000fe8000e000000 */
[----:B------:R-:W-:Y:S02]  /*6960*/  @!UP0 UIMAD UR8, UR7, UR8, UR4 ;  /* 0x00000008070882a4 */ /* 0x000fe4000f8e0204 */
[----:B------:R-:W-:Y:S02]  /*6970*/  @!UP0 UIADD3 UR9, UPT, UPT, UR10, -UR4, URZ ;  /* 0x800000040a098290 */ /* 0x000fe4000fffe0ff */
[----:B------:R-:W-:Y:S02]  /*6980*/  UIADD3 UR4, UPT, UPT, -UR5, URZ, URZ ;  /* 0x000000ff05047290 */ /* 0x000fe4000fffe1ff */
[----:B------:R-:W-:Y:S02]  /*6990*/  UIADD3 UR7, UPT, UPT, -UR6, URZ, URZ ;  /* 0x000000ff06077290 */ /* 0x000fe4000fffe1ff */
[----:B------:R-:W-:Y:S02]  /*69a0*/  @!UP0 UIMAD UR6, UR9, UR42, UR5 ;  /* 0x0000002a090682a4 */ /* 0x000fe4000f8e0205 */
[----:B------:R-:W-:Y:S02]  /*69b0*/  UIMAD UR14, UR15, UR4, UR14 ;  /* 0x000000040f0e72a4 */ /* 0x000fe4000f8e020e */
[----:B------:R-:W-:Y:S01]  /*69c0*/  UIMAD UR4, UR34, UR7, UR13 ;  /* 0x00000007220472a4 */ /* 0x000fe2000f8e020d */
[----:B------:R-:W-:Y:S02]  /*69d0*/  @!UP0 UMOV UR5, UR8 ;  /* 0x0000000800058c82 */ /* 0x000fe40008000000 */
[----:B------:R-:W-:Y:S02]  /*69e0*/  UIMAD UR14, UR5, UR15, UR14 ;  /* 0x0000000f050e72a4 */ /* 0x000fe4000f8e020e */
[----:B------:R-:W-:Y:S11]  /*69f0*/  UIMAD UR13, UR6, UR34, UR4 ;  /* 0x00000022060d72a4 */ /* 0x000ff6000f8e0204 */
[----:B------:R-:W-:Y:S01]  /*6a00*/  @!UPT UIADD3 URZ, UPT, UPT, URZ, URZ, URZ ;  /* 0x000000fffffff290 */ /* 0x000fe2000fffe0ff */
.L_x_136:
[----:B------:R-:W3:Y:S01]  /*6a10*/  @!UP2 LDCU.128 UR8, c[0x0][0xb10] ;  /* 0x00016200ff08a7ac */ /* 0x000ee20008000c00 */
[C---:B----4-:R-:W-:Y:S02]  /*6a20*/  ISETP.NE.U32.AND P1, PT, R4.reuse, RZ, PT ;  /* 0x000000ff0400720c */ /* 0x050fe40003f25070 */
[----:B------:R-:W-:Y:S02]  /*6a30*/  ISETP.NE.U32.AND P0, PT, R4, RZ, PT ;  /* 0x000000ff0400720c */ /* 0x000fe40003f05070 */
[C---:B------:R-:W-:Y:S02]  /*6a40*/  ISETP.NE.AND.EX P1, PT, R5.reuse, RZ, PT, P1 ;  /* 0x000000ff0500720c */ /* 0x040fe40003f25310 */
[----:B------:R-:W-:Y:S01]  /*6a50*/  ISETP.NE.AND.EX P0, PT, R5, RZ, PT, P0 ;  /* 0x000000ff0500720c */ /* 0x000fe20003f05300 */
[----:B------:R-:W4:Y:S01]  /*6a60*/  @!UP2 LDCU UR5, c[0x0][0xb0c] ;  /* 0x00016180ff05a7ac */ /* 0x000f220008000800 */
[----:B------:R-:W-:Y:S01]  /*6a70*/  SHF.L.U32 R9, R15, 0x1f, RZ ;  /* 0x0000001f0f097819 */ /* 0x000fe200000006ff */
[----:B------:R-:W-:Y:S02]  /*6a80*/  USHF.L.U32 UR26, UR24, 0x7, URZ ;  /* 0x00000007181a7899 */ /* 0x000fe400080006ff */
[----:B------:R-:W-:Y:S02]  /*6a90*/  USHF.L.U32 UR27, UR20, 0x6, URZ ;  /* 0x00000006141b7899 */ /* 0x000fe400080006ff */
[----:B---3--:R-:W-:Y:S07]  /*6aa0*/  UIMAD.WIDE.U32 UR6, UR14, UR8, URZ ;  /* 0x000000080e0672a5 */ /* 0x008fee000f8e00ff */
[----:B------:R-:W-:Y:S01]  /*6ab0*/  @!UP2 UMOV UR4, UR7 ;  /* 0x000000070004ac82 */ /* 0x000fe20008000000 */
[----:B----4-:R-:W-:Y:S02]  /*6ac0*/  @!UP2 UISETP.NE.AND UP0, UPT, UR5, 0x1, UPT ;  /* 0x000000010500a88c */ /* 0x010fe4000bf05270 */
[----:B------:R-:W-:Y:S02]  /*6ad0*/  @!UP2 USHF.R.U32.HI UR4, URZ, UR9, UR4 ;  /* 0x00000009ff04a299 */ /* 0x000fe40008011604 */
[----:B------:R-:W-:Y:S02]  /*6ae0*/  UIMAD.WIDE.U32 UR6, UR13, UR11, URZ ;  /* 0x0000000b0d0672a5 */ /* 0x000fe4000f8e00ff */
[----:B------:R-:W-:Y:S02]  /*6af0*/  @!UP2 USEL UR8, UR14, UR4, !UP0 ;  /* 0x000000040e08a287 */ /* 0x000fe4000c000000 */
[----:B------:R-:W-:Y:S03]  /*6b00*/  @!UP2 UISETP.NE.AND UP0, UPT, UR10, 0x1, UPT ;  /* 0x000000010a00a88c */ /* 0x000fe6000bf05270 */
[----:B------:R-:W-:Y:S02]  /*6b10*/  @!UP2 UMOV UR6, UR7 ;  /* 0x000000070006ac82 */ /* 0x000fe40008000000 */
[----:B------:R-:W3:Y:S02]  /*6b20*/  @!UP2 LDCU UR4, c[0x0][0xb20] ;  /* 0x00016400ff04a7ac */ /* 0x000ee40008000800 */
[----:B---3--:R-:W-:Y:S04]  /*6b30*/  @!UP2 USHF.R.U32.HI UR6, URZ, UR4, UR6 ;  /* 0x00000004ff06a299 */ /* 0x008fe80008011606 */
[----:B------:R-:W-:Y:S04]  /*6b40*/  @!UP2 USEL UR6, UR13, UR6, !UP0 ;  /* 0x000000060d06a287 */ /* 0x000fe8000c000000 */
[----:B------:R-:W-:Y:S02]  /*6b50*/  @!UP2 UIADD3 UR4, UPT, UPT, -UR8, UR6, URZ ;  /* 0x000000060804a290 */ /* 0x000fe4000fffe1ff */
[----:B------:R-:W-:Y:S02]  /*6b60*/  @!UP2 UIADD3 UR6, UPT, UPT, UR8, -UR6, URZ ;  /* 0x800000060806a290 */ /* 0x000fe4000fffe0ff */
[----:B------:R-:W-:Y:S02]  /*6b70*/  @!UP2 UIMAD UR14, UR4, UR5, UR14 ;  /* 0x00000005040ea2a4 */ /* 0x000fe4000f8e020e */
[----:B------:R-:W-:Y:S01]  /*6b80*/  @!UP2 UIMAD UR13, UR6, UR10, UR13 ;  /* 0x0000000a060da2a4 */ /* 0x000fe2000f8e020d */
[----:B------:R-:W-:Y:S11]  /*6b90*/  BRA.U UP3, `(.L_x_137) ;  /* 0x0000000103107547 */ /* 0x000ff6000b800000 */
[----:B--2---:R-:W-:Y:S04]  /*6ba0*/  MOV R0, UR41 ;  /* 0x0000002900007c02 */ /* 0x004fe80008000f00 */
[----:B------:R-:W-:Y:S04]  /*6bb0*/  SHF.L.U32 R11, R0, 0x1f, RZ ;  /* 0x0000001f000b7819 */ /* 0x000fe800000006ff */
[----:B------:R-:W2:Y:S02]  /*6bc0*/  SYNCS.PHASECHK.TRANS64.TRYWAIT P2, [UR21+0x368], R11 ;  /* 0x0003680bff0075a7 */ /* 0x000ea40008041115 */
[----:B--2---:R-:W-:Y:S05]  /*6bd0*/  @!P2 BRA `(.L_x_138) ;  /* 0x0000004c0050a947 */ /* 0x004fea0003800000 */
.L_x_137:
[----:B------:R-:W-:Y:S05]  /*6be0*/  @!P1 BRA `(.L_x_139) ;  /* 0x0000000000309947 */ /* 0x000fea0003800000 */
[----:B------:R-:W-:Y:S01]  /*6bf0*/  ISETP.NE.U32.AND P1, PT, R2, RZ, PT ;  /* 0x000000ff0200720c */ /* 0x000fe20003f25070 */
[----:B------:R-:W3:Y:S01]  /*6c00*/  LDCU.64 UR4, c[0x0][0x358] ;  /* 0x00006b00ff0477ac */ /* 0x000ee20008000a00 */
[----:B------:R-:W-:Y:S02]  /*6c10*/  IMAD.MOV.U32 R86, RZ, RZ, 0x1 ;  /* 0x00000001ff567424 */ /* 0x000fe400078e00ff */
[----:B------:R-:W-:Y:S11]  /*6c20*/  ISETP.NE.AND.EX P1, PT, R3, RZ, PT, P1 ;  /* 0x000000ff0300720c */ /* 0x000ff60003f25310 */
[----:B------:R-:W-:Y:S02]  /*6c30*/  @!UPT UIADD3 URZ, UPT, UPT, URZ, URZ, URZ ;  /* 0x000000fffffff290 */ /* 0x000fe4000fffe0ff */
[----:B--2---:R-:W2:Y:S01]  /*6c40*/  @P1 LDC.64 R10, c[0x0][0x888] ;  /* 0x00022200ff0a1b82 */ /* 0x004ea20000000a00 */
[----:B------:R-:W-:Y:S04]  /*6c50*/  @P1 IMAD R0, R4, UR36, RZ ;  /* 0x0000002404001c24 */ /* 0x000fe8000f8e02ff */
[----:B--2---:R-:W-:Y:S04]  /*6c60*/  @P1 IMAD.WIDE R10, R0, 0x4, R10 ;  /* 0x00000004000a1825 */ /* 0x004fe800078e020a */
[----:B------:R-:W-:Y:S01]  /*6c70*/  HFMA2 R0, -RZ, RZ, 0, 5.9604644775390625e-08 ;  /* 0x00000001ff007431 */ /* 0x000fe200000001ff */
[----:B---3-5:R3:W5:Y:S04]  /*6c80*/  @P1 LDG.E R41, desc[UR4][R10.64] ;  /* 0x000000040a291981 */ /* 0x028768000c1e1900 */
[----:B------:R-:W-:Y:S01]  /*6c90*/  @!P1 PRMT R86, R0, 0x7610, R86 ;  /* 0x0000761000569816 */ /* 0x000fe20000000056 */
[----:B---3--:R-:W4:Y:S06]  /*6ca0*/  @!P1 LDC R41, c[0x0][0x880] ;  /* 0x00022000ff299b82 */ /* 0x008f2c0000000800 */
.L_x_139:
[----:B----45:R-:W-:Y:S01]  /*6cb0*/  @!P0 FSETP.EQ.AND P1, PT, R41, RZ, PT ;  /* 0x000000ff2900820b */ /* 0x030fe20003f22000 */
[----:B------:R-:W-:Y:S01]  /*6cc0*/  @!UPT UIADD3 URZ, UPT, UPT, URZ, URZ, URZ ;  /* 0x000000fffffff290 */ /* 0x000fe2000fffe0ff */
[----:B------:R-:W-:Y:S11]  /*6cd0*/  @!P0 BRA `(.L_x_140) ;  /* 0x0000000000188947 */ /* 0x000ff60003800000 */
[----:B------:R-:W-:Y:S02]  /*6ce0*/  LOP3.LUT P0, RZ, R86, 0xff, RZ, 0xc0, !PT ;  /* 0x000000ff56ff7812 */ /* 0x000fe4000780c0ff */
[----:B------:R-:W-:Y:S04]  /*6cf0*/  ISETP.NE.U32.AND P1, PT, R2, RZ, PT ;  /* 0x000000ff0200720c */ /* 0x000fe80003f25070 */
[----:B------:R-:W-:Y:S04]  /*6d00*/  ISETP.NE.AND.EX P1, PT, R3, RZ, PT, P1 ;  /* 0x000000ff0300720c */ /* 0x000fe80003f25310 */
[----:B------:R-:W-:Y:S03]  /*6d10*/  PLOP3.LUT P1, PT, P1, PT, PT, 0x8, 0x80 ;  /* 0x000000000080781c */ /* 0x000fe60000f2e170 */
[----:B------:R-:W-:Y:S11]  /*6d20*/  @P0 FSETP.EQ.AND P1, PT, R41, RZ, PT ;  /* 0x000000ff2900020b */ /* 0x000ff60003f22000 */
[----:B------:R-:W-:Y:S02]  /*6d30*/  @!UPT UIADD3 URZ, UPT, UPT, URZ, URZ, URZ ;  /* 0x000000fffffff290 */ /* 0x000fe4000fffe0ff */
.L_x_140:
[----:B------:R-:W3:Y:S01]  /*6d40*/  SYNCS.PHASECHK.TRANS64.TRYWAIT P2, [UR21+0x350], R9 ;  /* 0x00035009ff0075a7 */ /* 0x000ee20008041115 */
[----:B------:R-:W-:Y:S04]  /*6d50*/  ELECT P0, URZ, PT ;  /* 0x0000000000ff782f */ /* 0x000fe80003800000 */
[----:B------:R-:W-:Y:S11]  /*6d60*/  PLOP3.LUT P1, PT, P1, P0, PT, 0xf2, 0x2f ;  /* 0x00000000002f781c */ /* 0x000ff60000f21e72 */
[----:B------:R-:W-:Y:S02]  /*6d70*/  @!UPT UIADD3 URZ, UPT, UPT, URZ, URZ, URZ ;  /* 0x000000fffffff290 */ /* 0x000fe4000fffe0ff */
[----:B------:R-:W-:Y:S05]  /*6d80*/  @!P1 IADD3 R8, P0, PT, R16, 0x580, RZ ;  /* 0x0000058010089810 */ /* 0x000fea0007f1e0ff */
[----:B------:R-:W-:Y:S01]  /*6d90*/  @!P1 IMAD.X R6, RZ, RZ, R17, P0 ;  /* 0x000000ffff069224 */ /* 0x000fe200000e0611 */
[----:B---3--:R-:W-:Y:S07]  /*6da0*/  @!P2 BRA `(.L_x_141) ;  /* 0x0000004800f4a947 */ /* 0x008fee0003800000 */
.L_x_301:
[----:B------:R-:W-:Y:S01]  /*6db0*/  @!P1 R2UR UR5, R8 ;  /* 0x00000000080592ca */ /* 0x000fe200000e0000 */
[----:B------:R-:W-:Y:S01]  /*6dc0*/  VOTEU.ALL UP0, P1 ;  /* 0x0000000000ff7886 */ /* 0x000fe20000800000 */
[----:B------:R-:W-:Y:S01]  /*6dd0*/  @!P1 R2UR UR4, R6 ;  /* 0x00000000060492ca */ /* 0x000fe200000e0000 */
[----:B------:R-:W-:Y:S01]  /*6de0*/  UMOV UR16, 0x0 ;  /* 0x0000000000107882 */ /* 0x000fe20000000000 */
[----:B------:R-:W-:Y:S01]  /*6df0*/  UMOV UR17, 0x10000000 ;  /* 0x1000000000117882 */ /* 0x000fe20000000000 */
[----:B------:R-:W-:Y:S01]  /*6e00*/  UMOV UR28, UR36 ;  /* 0x00000024001c7c82 */ /* 0x000fe20008000000 */
[----:B------:R-:W-:Y:S01]  /*6e10*/  @!UP0 UIADD3 UR24, UPT, UPT, UR21, 0x500, URZ ;  /* 0x0000050015188890 */ /* 0x000fe2000fffe0ff */
[----:B--2---:R-:W-:Y:S01]  /*6e20*/  @!P1 IMAD.MOV.U32 R0, RZ, RZ, 0x1000 ;  /* 0x00001000ff009424 */ /* 0x004fe200078e00ff */
[----:B------:R-:W-:Y:S01]  /*6e30*/  @!UP0 UIADD3 UR10, UPT, UPT, UR26, 0x40, URZ ;  /* 0x000000401a0a8890 */ /* 0x000fe2000fffe0ff */
[----:B------:R-:W-:Y:S01]  /*6e40*/  VIADD R14, R14, 0x1 ;  /* 0x000000010e0e7836 */ /* 0x000fe20000000000 */
[----:B------:R-:W-:Y:S01]  /*6e50*/  @!UP0 UIADD3 UR8, UPT, UPT, UR21, 0xd00, URZ ;  /* 0x00000d0015088890 */ /* 0x000fe2000fffe0ff */
[----:B------:R-:W-:Y:S02]  /*6e60*/  VOTEU.ALL UP0, P1 ;  /* 0x0000000000ff7886 */ /* 0x000fe40000800000 */
[----:B------:R-:W-:Y:S01]  /*6e70*/  IMAD.U32 R10, RZ, RZ, UR5 ;  /* 0x00000005ff0a7e24 */ /* 0x000fe2000f8e00ff */
[----:B------:R-:W-:Y:S01]  /*6e80*/  UMOV UR9, UR25 ;  /* 0x0000001900097c82 */ /* 0x000fe20008000000 */
[----:B------:R-:W-:Y:S01]  /*6e90*/  IMAD.U32 R11, RZ, RZ, UR4 ;  /* 0x00000004ff0b7e24 */ /* 0x000fe2000f8e00ff */
[----:B------:R-:W-:Y:S01]  /*6ea0*/  UMOV UR11, UR27 ;  /* 0x0000001b000b7c82 */ /* 0x000fe20008000000 */
[----:B------:R-:W-:Y:S01]  /*6eb0*/  UMOV UR12, UR36 ;  /* 0x00000024000c7c82 */ /* 0x000fe20008000000 */
[----:B------:R-:W-:Y:S01]  /*6ec0*/  @!P1 R2UR UR4, R10 ;  /* 0x000000000a0492ca */ /* 0x000fe200000e0000 */
[----:B------:R-:W-:Y:S01]  /*6ed0*/  UPRMT UR6, UR46, 0x654, UR25 ;  /* 0x000006542e067896 */ /* 0x000fe20008000019 */
[----:B------:R-:W-:Y:S11]  /*6ee0*/  @!P1 R2UR UR5, R11 ;  /* 0x000000000b0592ca */ /* 0x000ff600000e0000 */
[----:B------:R-:W-:Y:S02]  /*6ef0*/  @!UPT UIADD3 URZ, UPT, UPT, URZ, URZ, URZ ;  /* 0x000000fffffff290 */ /* 0x000fe4000fffe0ff */
[----:B------:R2:W-:Y:S01]  /*6f00*/  @!UP0 UTMALDG.3D [UR24], [UR4], desc[UR16] ;  /* 0x00001018040085b4 */ /* 0x0005e20008011000 */
[----:B------:R-:W-:Y:S05]  /*6f10*/  VOTEU.ALL UP0, P1 ;  /* 0x0000000000ff7886 */ /* 0x000fea0000800000 */
[----:B------:R2:W-:Y:S01]  /*6f20*/  @!UP0 UTMALDG.3D [UR8], [UR4], desc[UR16] ;  /* 0x00001008040085b4 */ /* 0x0005e20008011000 */
[----:B------:R2:W-:Y:S01]  /*6f30*/  @!P1 SYNCS.ARRIVE.TRANS64.RED.A0TR RZ, [UR21+0x340], R0 ;  /* 0x00034000ffff99a7 */ /* 0x0005e20008300415 */
[----:B------:R-:W-:Y:S01]  /*6f40*/  SYNCS.ARRIVE.TRANS64.RED.A1T0 RZ, [UR6], RZ ;  /* 0x000000ffffff79a7 */ /* 0x000fe20008100406 */
[----:B------:R-:W3:Y:S02]  /*6f50*/  SYNCS.PHASECHK.TRANS64.TRYWAIT P0, [UR21+0x358], R9 ;  /* 0x00035809ff0075a7 */ /* 0x000ee40008001115 */
[----:B--23--:R-:W-:Y:S05]  /*6f60*/  @!P0 BRA `(.L_x_142) ;  /* 0x00000048009c8947 */ /* 0x00cfea0003800000 */
.L_x_303:
[----:B------:R-:W-:Y:S01]  /*6f70*/  UIADD3 UR24, UPT, UPT, UR13, UR63, URZ ;  /* 0x0000003f0d187290 */ /* 0x000fe2000fffe0ff */
[----:B------:R-:W-:Y:S01]  /*6f80*/  @!P1 IADD3 R6, P0, PT, R16, 0x580, RZ ;  /* 0x0000058010069810 */ /* 0x000fe20007f1e0ff */
[----:B------:R-:W-:Y:S01]  /*6f90*/  UPLOP3.LUT UP3, UPT, UPT, UPT, UPT, 0x80, 0x8 ;  /* 0x000000000008789c */ /* 0x000fe20003f6f070 */
[----:B------:R-:W-:Y:S01]  /*6fa0*/  R2UR UR28, R88 ;  /* 0x00000000581c72ca */ /* 0x000fe200000e0000 */
[----:B------:R-:W-:Y:S01]  /*6fb0*/  VOTEU.ALL UP0, P1 ;  /* 0x0000000000ff7886 */ /* 0x000fe20000800000 */
[----:B------:R-:W-:Y:S01]  /*6fc0*/  @!P1 R2UR UR5, R6 ;  /* 0x00000000060592ca */ /* 0x000fe200000e0000 */
[----:B--2---:R-:W-:Y:S01]  /*6fd0*/  @!P1 IMAD.X R0, RZ, RZ, R17, P0 ;  /* 0x000000ffff009224 */ /* 0x004fe200000e0611 */
[----:B------:R-:W-:Y:S01]  /*6fe0*/  UMOV UR6, 0x0 ;  /* 0x0000000000067882 */ /* 0x000fe20000000000 */
[----:B------:R-:W-:Y:S01]  /*6ff0*/  UMOV UR7, 0x10000000 ;  /* 0x1000000000077882 */ /* 0x000fe20000000000 */
[----:B------:R-:W-:Y:S01]  /*7000*/  @!UP0 UIADD3 UR18, UPT, UPT, UR26, 0x20, URZ ;  /* 0x000000201a128890 */ /* 0x000fe2000fffe0ff */
[----:B------:R-:W-:Y:S01]  /*7010*/  ISETP.NE.AND P0, PT, R14, 0x2, PT ;  /* 0x000000020e00780c */ /* 0x000fe20003f05270 */
[----:B------:R-:W-:Y:S01]  /*7020*/  @!UP0 UIADD3 UR16, UPT, UPT, UR21, 0x1500, URZ ;  /* 0x0000150015108890 */ /* 0x000fe2000fffe0ff */
[----:B------:R-:W-:Y:S01]  /*7030*/  @!P1 R2UR UR4, R0 ;  /* 0x00000000000492ca */ /* 0x000fe200000e0000 */
[----:B------:R-:W-:Y:S01]  /*7040*/  @!UP0 UIADD3 UR17, UPT, UPT, UR21, 0x348, URZ ;  /* 0x0000034815118890 */ /* 0x000fe2000fffe0ff */
[----:B------:R-:W-:Y:S01]  /*7050*/  SEL R0, RZ, 0x1, P0 ;  /* 0x00000001ff007807 */ /* 0x000fe20000000000 */
[----:B------:R-:W-:Y:S01]  /*7060*/  @!UP0 UIADD3 UR10, UPT, UPT, UR26, 0x60, URZ ;  /* 0x000000601a0a8890 */ /* 0x000fe2000fffe0ff */
[----:B------:R-:W-:Y:S01]  /*7070*/  LOP3.LUT R15, R15, 0x1, RZ, 0x3c, !PT ;  /* 0x000000010f0f7812 */ /* 0x000fe200078e3cff */
[----:B------:R-:W-:Y:S01]  /*7080*/  @!UP0 UIADD3 UR8, UPT, UPT, UR21, 0x1d00, URZ ;  /* 0x00001d0015088890 */ /* 0x000fe2000fffe0ff */
[----:B------:R-:W-:Y:S01]  /*7090*/  IMAD.U32 R8, RZ, RZ, UR5 ;  /* 0x00000005ff087e24 */ /* 0x000fe2000f8e00ff */
[----:B------:R-:W-:Y:S01]  /*70a0*/  VOTEU.ALL UP0, P1 ;  /* 0x0000000000ff7886 */ /* 0x000fe20000800000 */
[----:B------:R-:W-:Y:S01]  /*70b0*/  UMOV UR19, UR27 ;  /* 0x0000001b00137c82 */ /* 0x000fe20008000000 */
[----:B------:R-:W-:Y:S01]  /*70c0*/  UMOV UR20, UR36 ;  /* 0x0000002400147c82 */ /* 0x000fe20008000000 */
[----:B------:R-:W-:Y:S01]  /*70d0*/  UMOV UR11, UR27 ;  /* 0x0000001b000b7c82 */ /* 0x000fe20008000000 */
[----:B------:R-:W-:Y:S01]  /*70e0*/  UMOV UR12, UR36 ;  /* 0x00000024000c7c82 */ /* 0x000fe20008000000 */
[----:B------:R-:W-:Y:S01]  /*70f0*/  UMOV UR9, UR17 ;  /* 0x0000001100097c82 */ /* 0x000fe20008000000 */
[----:B------:R-:W-:Y:S01]  /*7100*/  IMAD.U32 R9, RZ, RZ, UR4 ;  /* 0x00000004ff097e24 */ /* 0x000fe2000f8e00ff */
[----:B------:R-:W-:Y:S01]  /*7110*/  @!P1 R2UR UR4, R8 ;  /* 0x00000000080492ca */ /* 0x000fe200000e0000 */
[----:B------:R-:W-:Y:S01]  /*7120*/  UMOV UR36, UR29 ;  /* 0x0000001d00247c82 */ /* 0x000fe20008000000 */
[----:B------:R-:W-:Y:S02]  /*7130*/  LOP3.LUT R13, R13, R0, RZ, 0x3c, !PT ;  /* 0x000000000d0d7212 */ /* 0x000fe400078e3cff */
[----:B------:R-:W-:Y:S02]  /*7140*/  @!P1 R2UR UR5, R9 ;  /* 0x00000000090592ca */ /* 0x000fe400000e0000 */
[----:B------:R-:W-:Y:S11]  /*7150*/  SEL R14, R14, RZ, P0 ;  /* 0x000000ff0e0e7207 */ /* 0x000ff60000000000 */
[----:B------:R2:W-:Y:S01]  /*7160*/  @!UP0 UTMALDG.3D [UR16], [UR4], desc[UR6] ;  /* 0x00000610040085b4 */ /* 0x0005e20008011000 */
[----:B------:R-:W-:Y:S05]  /*7170*/  VOTEU.ALL UP0, P1 ;  /* 0x0000000000ff7886 */ /* 0x000fea0000800000 */
[----:B------:R3:W-:Y:S01]  /*7180*/  @!UP0 UTMALDG.3D [UR8], [UR4], desc[UR6] ;  /* 0x00000608040085b4 */ /* 0x0007e20008011000 */
[----:B------:R3:W-:Y:S01]  /*7190*/  @!P1 SYNCS.ARRIVE.TRANS64.RED.A0TR RZ, [UR21+0x348], R7 ;  /* 0x00034807ffff99a7 */ /* 0x0007e20008300415 */
[----:B------:R-:W-:Y:S01]  /*71a0*/  SYNCS.ARRIVE.TRANS64.RED.A1T0 RZ, [UR37], RZ ;  /* 0x000000ffffff79a7 */ /* 0x000fe20008100425 */
[----:B--2---:R-:W-:Y:S01]  /*71b0*/  UIADD3 UR20, UPT, UPT, UR14, UR28, URZ ;  /* 0x0000001c0e147290 */ /* 0x004fe2000fffe0ff */
[----:B------:R-:W-:Y:S11]  /*71c0*/  BRA.U UP1, `(.L_x_143) ;  /* 0xfffffff101f07547 */ /* 0x000ff6000b83ffff */
[----:B------:R-:W-:-:S04]  /*71d0*/  SHF.L.U32 R3, R15, 0x1f, RZ ;  /* 0x0000001f0f037819 */ /* 0x000fc800000006ff */
[----:B------:R-:W2:Y:S02]  /*71e0*/  SYNCS.PHASECHK.TRANS64.TRYWAIT P0, [UR21+0x350], R3 ;  /* 0x00035003ff0075a7 */ /* 0x000ea40008001115 */
[----:B--2---:R-:W-:Y:S05]  /*71f0*/  @!P0 BRA `(.L_x_144) ;  /* 0x0000004800108947 */ /* 0x004fea0003800000 */
.L_x_305:
[----:B--2---:R-:W-:-:S07]  /*7200*/  MOV R0, UR21 ;  /* 0x0000001500007c02 */ /* 0x004fce0008000f00 */
.L_x_145:
[----:B--2---:R-:W-:-:S04]  /*7210*/  SHF.L.U32 R3, R15, 0x1f, RZ ;  /* 0x0000001f0f037819 */ /* 0x004fc800000006ff */
[----:B------:R2:W4:Y:S03]  /*7220*/  SYNCS.PHASECHK.TRANS64.TRYWAIT P0, [R0+URZ+0x358], R3 ;  /* 0x00035803000075a7 */ /* 0x00052600080011ff */
[----:B----4-:R-:W-:Y:S05]  /*7230*/  @!P0 NANOSLEEP.SYNCS 0x989680 ;  /* 0x009896800000895d */ /* 0x010fea0003900000 */
[----:B------:R-:W4:Y:S02]  /*7240*/  @!P0 SYNCS.PHASECHK.TRANS64 P0, [R0+URZ+0x358], R3 ;  /* 0x00035803000085a7 */ /* 0x000f2400080010ff */
[----:B-1-34-:R-:W-:Y:S05]  /*7250*/  @P0 EXIT ;  /* 0x000000000000094d */ /* 0x01afea0003800000 */
[----:B------:R-:W-:Y:S05]  /*7260*/  BRA `(.L_x_145) ;  /* 0xfffffffc00e87947 */ /* 0x000fea000383ffff */
.L_x_134:
[----:B------:R-:W-:-:S06]  /*7270*/  UISETP.GE.AND UP0, UPT, UR25, 0x4, UPT ;  /* 0x000000041900788c */ /* 0x000fcc000bf06270 */
[----:B------:R-:W-:-:S13]  /*7280*/  PLOP3.LUT P0, PT, PT, PT, UP0, 0x80, 0x8 ;  /* 0x000000000008781c */ /* 0x000fda0003f0f008 */
[----:B------:R-:W-:Y:S05]  /*7290*/  @!P0 EXIT ;  /* 0x000000000000894d */ /* 0x000fea0003800000 */
[----:B------:R-:W-:Y:S01]  /*72a0*/  BAR.SYNC.DEFER_BLOCKING 0x6, 0xa0 ;  /* 0x0182800000007b1d */ /* 0x000fe20000010000 */
[----:B------:R-:W-:Y:S01]  /*72b0*/  IMAD.SHL.U32 R4, R87, 0x200000, RZ ;  /* 0x0020000057047824 */ /* 0x000fe200078e00ff */
[----:B------:R-:W-:Y:S01]  /*72c0*/  CS2R R94, SRZ ;  /* 0x00000000005e7805 */ /* 0x000fe2000001ff00 */
[C---:B------:R-:W-:Y:S01]  /*72d0*/  IMAD.SHL.U32 R85, R97.reuse, 0x20, RZ ;  /* 0x0000002061557824 */ /* 0x040fe200078e00ff */
[----:B------:R-:W-:Y:S01]  /*72e0*/  CS2R R92, SRZ ;  /* 0x00000000005c7805 */ /* 0x000fe2000001ff00 */
[C---:B------:R-:W-:Y:S01]  /*72f0*/  IMAD.U32 R37, R97.reuse, 0x10000, RZ ;  /* 0x0001000061257824 */ /* 0x040fe200078e00ff */
[----:B------:R-:W-:Y:S02]  /*7300*/  UMOV UR44, 0x400 ;  /* 0x00000400002c7882 */ /* 0x000fe40000000000 */
[----:B------:R-:W1:Y:S01]  /*7310*/  LDC.64 R82, c[0x0][0x8b0] ;  /* 0x00022c00ff527b82 */ /* 0x000e620000000a00 */
[----:B------:R-:W-:Y:S01]  /*7320*/  ULEA UR44, UR46, UR44, 0x18 ;  /* 0x0000002c2e2c7291 */ /* 0x000fe2000f8ec0ff */
[----:B------:R-:W-:Y:S01]  /*7330*/  IMAD.SHL.U32 R5, R97, 0x4, RZ ;  /* 0x0000000461057824 */ /* 0x000fe200078e00ff */
[----:B------:R-:W-:Y:S01]  /*7340*/  LOP3.LUT R4, R4, 0x200000, RZ, 0xc0, !PT ;  /* 0x0020000004047812 */ /* 0x000fe200078ec0ff */
[----:B------:R-:W-:Y:S01]  /*7350*/  IMAD.SHL.U32 R7, R87, 0x400, RZ ;  /* 0x0000040057077824 */ /* 0x000fe200078e00ff */
[C---:B------:R-:W-:Y:S01]  /*7360*/  LOP3.LUT R6, R85.reuse, 0x80, RZ, 0xc0, !PT ;  /* 0x0000008055067812 */ /* 0x040fe200078ec0ff */
[----:B------:R-:W-:Y:S01]  /*7370*/  UIADD3 UR4, UPT, UPT, UR44, 0x2500, URZ ;  /* 0x000025002c047890 */ /* 0x000fe2000fffe0ff */
[C---:B------:R-:W-:Y:S01]  /*7380*/  LOP3.LUT R84, R85.reuse, 0xb60, RZ, 0xc0, !PT ;  /* 0x00000b6055547812 */ /* 0x040fe200078ec0ff */
[----:B------:R-:W2:Y:S01]  /*7390*/  LDC.64 R80, c[0x0][0x8a8] ;  /* 0x00022a00ff507b82 */ /* 0x000ea20000000a00 */
[----:B------:R-:W-:Y:S01]  /*73a0*/  LOP3.LUT R37, R4, 0x400000, R37, 0xf8, !PT ;  /* 0x0040000004257812 */ /* 0x000fe200078ef825 */
[----:B------:R-:W-:Y:S01]  /*73b0*/  IMAD.MOV.U32 R36, RZ, RZ, RZ ;  /* 0x000000ffff247224 */ /* 0x000fe200078e00ff */
[----:B------:R-:W-:Y:S01]  /*73c0*/  LOP3.LUT R5, R6, 0x10, R5, 0xf8, !PT ;  /* 0x0000001006057812 */ /* 0x000fe200078ef805 */
[----:B------:R-:W-:Y:S01]  /*73d0*/  IMAD.MOV.U32 R91, RZ, RZ, RZ ;  /* 0x000000ffff5b7224 */ /* 0x000fe200078e00ff */
[----:B------:R-:W-:Y:S01]  /*73e0*/  LOP3.LUT R84, R84, 0x400, R7, 0xf8, !PT ;  /* 0x0000040054547812 */ /* 0x000fe200078ef807 */
[----:B------:R-:W-:Y:S01]  /*73f0*/  IMAD.U32 R96, RZ, RZ, UR4 ;  /* 0x00000004ff607e24 */ /* 0x000fe2000f8e00ff */
[----:B------:R-:W-:Y:S01]  /*7400*/  LOP3.LUT P0, RZ, R85, 0x80, RZ, 0xc0, !PT ;  /* 0x0000008055ff7812 */ /* 0x000fe2000780c0ff */
[----:B------:R-:W3:Y:S01]  /*7410*/  LDCU UR58, c[0x0][0x370] ;  /* 0x00006e00ff3a77ac */ /* 0x000ee20008000800 */
[----:B------:R-:W4:Y:S01]  /*7420*/  LDS R0, [UR44+0x420] ;  /* 0x0004202cff007984 */ /* 0x000f220008000800 */
[----:B------:R-:W-:-:S02]  /*7430*/  LOP3.LUT R84, R84, R5, RZ, 0xfc, !PT ;  /* 0x0000000554547212 */ /* 0x000fc400078efcff */
[----:B------:R-:W-:Y:S01]  /*7440*/  P2R R4, PR, RZ, 0x1 ;  /* 0x00000001ff047803 */ /* 0x000fe20000000000 */
[----:B------:R-:W1:Y:S01]  /*7450*/  LDCU UR43, c[0x0][0xb0c] ;  /* 0x00016180ff2b77ac */ /* 0x000e620008000800 */
[----:B------:R-:W-:Y:S01]  /*7460*/  LOP3.LUT R97, R97, 0x60, RZ, 0xc0, !PT ;  /* 0x0000006061617812 */ /* 0x000fe200078ec0ff */
[----:B------:R-:W1:Y:S01]  /*7470*/  LDCU UR39, c[0x0][0xb30] ;  /* 0x00016600ff2777ac */ /* 0x000e620008000800 */
[----:B------:R-:W1:Y:S01]  /*7480*/  LDCU.64 UR56, c[0x0][0x888] ;  /* 0x00011100ff3877ac */ /* 0x000e620008000a00 */
[----:B------:R-:W1:Y:S01]  /*7490*/  LDCU.64 UR40, c[0x0][0xb28] ;  /* 0x00016500ff2877ac */ /* 0x000e620008000a00 */
[----:B------:R-:W1:Y:S01]  /*74a0*/  LDCU.64 UR60, c[0x0][0x890] ;  /* 0x00011200ff3c77ac */ /* 0x000e620008000a00 */
[----:B------:R-:W1:Y:S01]  /*74b0*/  LDCU.128 UR52, c[0x0][0xb10] ;  /* 0x00016200ff3477ac */ /* 0x000e620008000c00 */
[----:B------:R-:W1:Y:S01]  /*74c0*/  LDCU UR47, c[0x0][0x374] ;  /* 0x00006e80ff2f77ac */ /* 0x000e620008000800 */
[----:B------:R-:W-:Y:S01]  /*74d0*/  UIADD3 UR62, UPT, UPT, UR44, 0x500, URZ ;  /* 0x000005002c3e7890 */ /* 0x000fe2000fffe0ff */
[----:B-1234-:R-:W-:-:S11]  /*74e0*/  IMAD.IADD R37, R0, 0x1, R37 ;  /* 0x0000000100257824 */ /* 0x01efd600078e0225 */
.L_x_171:
[C---:B------:R-:W-:Y:S02]  /*74f0*/  LEA R3, R91.reuse, UR44, 0x3 ;  /* 0x0000002c5b037c11 */ /* 0x040fe4000f8e18ff */
[----:B------:R-:W-:Y:S02]  /*7500*/  SHF.L.U32 R0, R94, 0x1f, RZ ;  /* 0x0000001f5e007819 */ /* 0x000fe400000006ff */
[----:B------:R-:W-:Y:S02]  /*7510*/  LEA R5, R91, UR44, 0x4 ;  /* 0x0000002c5b057c11 */ /* 0x000fe4000f8e20ff */
[----:B-1----:R-:W1:Y:S02]  /*7520*/  SYNCS.PHASECHK.TRANS64.TRYWAIT P0, [R3+URZ+0x370], R0 ;  /* 0x00037000030075a7 */ /* 0x002e6400080011ff */
[----:B-1----:R-:W-:Y:S05]  /*7530*/  @!P0 BRA `(.L_x_146) ;  /* 0x0000004400588947 */ /* 0x002fea0003800000 */
.L_x_306:
        /* <DEDUP_REMOVED lines=11> */
[----:B------:R-:W-:Y:S01]  /*75f0*/  PLOP3.LUT P0, PT, PT, PT, UP1, 0x80, 0x8 ;  /* 0x000000000008781c */ /* 0x000fe20003f0f018 */
[----:B------:R-:W-:Y:S11]  /*7600*/  UP2UR UR45, UPR, URZ, 0x2 ;  /* 0x00000002ff2d7883 */ /* 0x000ff60008000000 */
[----:B------:R-:W-:Y:S01]  /*7610*/  @!UPT UIADD3 URZ, UPT, UPT, URZ, URZ, URZ ;  /* 0x000000fffffff290 */ /* 0x000fe2000fffe0ff */
[----:B-1----:R-:W-:Y:S02]  /*7620*/  @P0 SHF.R.U32.HI R0, RZ, 0x10, R5 ;  /* 0x00000010ff000819 */ /* 0x002fe40000011605 */
        /* <DEDUP_REMOVED lines=12> */
[----:B------:R-:W2:Y:S01]  /*76f0*/  LDCU UR12, c[0x0][0xb20] ;  /* 0x00016400ff0c77ac */ /* 0x000ea20008000800 */
[----:B------:R-:W-:Y:S02]  /*7700*/  UIMAD.WIDE.U32 UR4, UR47, UR55, URZ ;  /* 0x000000372f0472a5 */ /* 0x000fe4000f8e00ff */
[----:B------:R-:W-:Y:S02]  /*7710*/  UIMAD.WIDE.U32 UR6, UR58, UR52, URZ ;  /* 0x000000343a0672a5 */ /* 0x000fe4000f8e00ff */
[----:B------:R-:W-:Y:S02]  /*7720*/  UISETP.NE.AND UP0, UPT, UR54, 0x1, UPT ;  /* 0x000000013600788c */ /* 0x000fe4000bf05270 */
[----:B------:R-:W-:Y:S02]  /*7730*/  UIMAD.WIDE.U32 UR8, UR37, UR55, URZ ;  /* 0x00000037250872a5 */ /* 0x000fe4000f8e00ff */
[----:B------:R-:W-:Y:S02]  /*7740*/  UIMAD.WIDE.U32 UR10, UR38, UR52, URZ ;  /* 0x00000034260a72a5 */ /* 0x000fe4000f8e00ff */
[----:B------:R-:W-:Y:S02]  /*7750*/  UISETP.NE.AND UP1, UPT, UR43, 0x1, UPT ;  /* 0x000000012b00788c */ /* 0x000fe4000bf25270 */
[----:B------:R-:W-:Y:S01]  /*7760*/  UISETP.NE.AND UP2, UPT, UR42, 0x1, UPT ;  /* 0x000000012a00788c */ /* 0x000fe2000bf45270 */
[----:B------:R-:W-:Y:S02]  /*7770*/  UMOV UR4, UR5 ;  /* 0x0000000500047c82 */ /* 0x000fe40008000000 */
[----:B--2---:R-:W-:Y:S03]  /*7780*/  USHF.R.U32.HI UR5, URZ, UR12, UR4 ;  /* 0x0000000cff057299 */ /* 0x004fe60008011604 */
[----:B------:R-:W-:Y:S02]  /*7790*/  UMOV UR4, UR7 ;  /* 0x0000000700047c82 */ /* 0x000fe40008000000 */
[----:B------:R-:W-:Y:S02]  /*77a0*/  USHF.R.U32.HI UR7, URZ, UR53, UR4 ;  /* 0x00000035ff077299 */ /* 0x000fe40008011604 */
[----:B------:R-:W-:Y:S02]  /*77b0*/  USEL UR4, UR47, UR5, !UP0 ;  /* 0x000000052f047287 */ /* 0x000fe4000c000000 */
[----:B------:R-:W-:Y:S01]  /*77c0*/  USEL UR7, UR58, UR7, !UP1 ;  /* 0x000000073a077287 */ /* 0x000fe2000c800000 */
[----:B------:R-:W-:Y:S01]  /*77d0*/  UMOV UR5, UR9 ;  /* 0x0000000900057c82 */ /* 0x000fe20008000000 */
[----:B------:R-:W-:Y:S02]  /*77e0*/  UIMAD.WIDE.U32 UR8, UR4, UR40, URZ ;  /* 0x00000028040872a5 */ /* 0x000fe4000f8e00ff */
[----:B------:R-:W-:Y:S03]  /*77f0*/  USHF.R.U32.HI UR6, URZ, UR12, UR5 ;  /* 0x0000000cff067299 */ /* 0x000fe60008011605 */
[----:B------:R-:W-:Y:S01]  /*7800*/  UMOV UR5, UR11 ;  /* 0x0000000b00057c82 */ /* 0x000fe20008000000 */
[----:B------:R-:W-:Y:S02]  /*7810*/  UIMAD.WIDE.U32 UR10, UR7, UR40, URZ ;  /* 0x00000028070a72a5 */ /* 0x000fe4000f8e00ff */
[----:B------:R-:W-:Y:S02]  /*7820*/  USHF.R.U32.HI UR12, URZ, UR53, UR5 ;  /* 0x00000035ff0c7299 */ /* 0x000fe40008011605 */
[----:B------:R-:W-:Y:S01]  /*7830*/  USEL UR6, UR37, UR6, !UP0 ;  /* 0x0000000625067287 */ /* 0x000fe2000c000000 */
[----:B------:R-:W-:Y:S02]  /*7840*/  UMOV UR5, UR9 ;  /* 0x0000000900057c82 */ /* 0x000fe40008000000 */
[----:B------:R-:W-:Y:S01]  /*7850*/  UMOV UR10, UR11 ;  /* 0x0000000b000a7c82 */ /* 0x000fe20008000000 */
[----:B------:R-:W-:Y:S02]  /*7860*/  @UP2 USHF.R.U32.HI UR4, URZ, UR41, UR5 ;  /* 0x00000029ff042299 */ /* 0x000fe40008011605 */
[----:B------:R-:W-:Y:S02]  /*7870*/  @UP2 USHF.R.U32.HI UR7, URZ, UR41, UR10 ;  /* 0x00000029ff072299 */ /* 0x000fe4000801160a */
[----:B------:R-:W-:Y:S02]  /*7880*/  UIMAD UR4, UR42, UR4, URZ ;  /* 0x000000042a0472a4 */ /* 0x000fe4000f8e02ff */
[----:B------:R-:W-:Y:S02]  /*7890*/  UIMAD.WIDE.U32 UR10, UR6, UR40, URZ ;  /* 0x00000028060a72a5 */ /* 0x000fe4000f8e00ff */
[----:B------:R-:W-:Y:S02]  /*78a0*/  USEL UR5, UR38, UR12, !UP1 ;  /* 0x0000000c26057287 */ /* 0x000fe4000c800000 */
[----:B------:R-:W-:Y:S02]  /*78b0*/  UIMAD UR8, UR42, UR7, URZ ;  /* 0x000000072a0872a4 */ /* 0x000fe4000f8e02ff */
[----:B------:R-:W-:Y:S03]  /*78c0*/  UISETP.GE.AND UP0, UPT, UR6, UR4, UPT ;  /* 0x000000040600728c */ /* 0x000fe6000bf06270 */
[----:B------:R-:W-:Y:S01]  /*78d0*/  UMOV UR4, UR11 ;  /* 0x0000000b00047c82 */ /* 0x000fe20008000000 */
[----:B------:R-:W-:Y:S02]  /*78e0*/  UISETP.GE.OR UP0, UPT, UR5, UR8, UP0 ;  /* 0x000000080500728c */ /* 0x000fe40008706670 */
[----:B------:R-:W-:Y:S02]  /*78f0*/  USHF.R.U32.HI UR4, URZ, UR41, UR4 ;  /* 0x00000029ff047299 */ /* 0x000fe40008011604 */
[----:B------:R-:W-:Y:S02]  /*7900*/  UIMAD.WIDE.U32 UR8, UR5, UR40, URZ ;  /* 0x00000028050872a5 */ /* 0x000fe4000f8e00ff */
[----:B------:R-:W-:Y:S02]  /*7910*/  USEL UR11, UR6, UR4, !UP2 ;  /* 0x00000004060b7287 */ /* 0x000fe4000d000000 */
[----:B------:R-:W-:Y:S02]  /*7920*/  UIADD3 UR8, UPT, UPT, -UR5, URZ, URZ ;  /* 0x000000ff05087290 */ /* 0x000fe4000fffe1ff */
[----:B------:R-:W-:Y:S01]  /*7930*/  UIADD3 UR10, UPT, UPT, -UR11, URZ, URZ ;  /* 0x000000ff0b0a7290 */ /* 0x000fe2000fffe1ff */
[----:B------:R-:W-:Y:S01]  /*7940*/  @!UP0 UMOV UR4, UR9 ;  /* 0x0000000900048c82 */ /* 0x000fe20008000000 */
[----:B------:R-:W-:Y:S02]  /*7950*/  UIADD3 UR9, UPT, UPT, -UR6, URZ, URZ ;  /* 0x000000ff06097290 */ /* 0x000fe4000fffe1ff */
[----:B------:R-:W-:Y:S02]  /*7960*/  @!UP0 USHF.R.U32.HI UR4, URZ, UR41, UR4 ;  /* 0x00000029ff048299 */ /* 0x000fe40008011604 */
[----:B------:R-:W-:Y:S02]  /*7970*/  UIMAD UR10, UR42, UR10, UR6 ;  /* 0x0000000a2a0a72a4 */ /* 0x000fe4000f8e0206 */
[----:B------:R-:W-:Y:S04]  /*7980*/  @!UP0 USEL UR4, UR5, UR4, !UP2 ;  /* 0x0000000405048287 */ /* 0x000fe8000d000000 */
[----:B------:R-:W-:Y:S02]  /*7990*/  @!UP0 UIMAD UR10, UR7, UR10, UR4 ;  /* 0x0000000a070a82a4 */ /* 0x000fe4000f8e0204 */
[----:B------:R-:W-:Y:S02]  /*79a0*/  @!UP0 UIADD3 UR11, UPT, UPT, UR11, -UR4, URZ ;  /* 0x800000040b0b8290 */ /* 0x000fe4000fffe0ff */
[----:B------:R-:W-:Y:S02]  /*79b0*/  UIMAD UR7, UR43, UR8, UR38 ;  /* 0x000000082b0772a4 */ /* 0x000fe4000f8e0226 */
[----:B------:R-:W-:Y:S02]  /*79c0*/  @!UP0 UIMAD UR6, UR11, UR42, UR5 ;  /* 0x0000002a0b0682a4 */ /* 0x000fe4000f8e0205 */
[----:B------:R-:W-:Y:S01]  /*79d0*/  UIMAD UR4, UR54, UR9, UR37 ;  /* 0x00000009360472a4 */ /* 0x000fe2000f8e0225 */
[----:B------:R-:W-:Y:S02]  /*79e0*/  @!UP0 UMOV UR5, UR10 ;  /* 0x0000000a00058c82 */ /* 0x000fe40008000000 */
[----:B------:R-:W-:Y:S02]  /*79f0*/  UIMAD UR38, UR5, UR43, UR7 ;  /* 0x0000002b052672a4 */ /* 0x000fe4000f8e0207 */
[----:B------:R-:W-:Y:S11]  /*7a00*/  UIMAD UR37, UR6, UR54, UR4 ;  /* 0x00000036062572a4 */ /* 0x000ff6000f8e0204 */
[----:B------:R-:W-:Y:S01]  /*7a10*/  @!UPT UIADD3 URZ, UPT, UPT, URZ, URZ, URZ ;  /* 0x000000fffffff290 */ /* 0x000fe2000fffe0ff */
.L_x_147:
[----:B------:R-:W-:Y:S01]  /*7a20*/  UISETP.NE.AND UP0, UPT, UR39, 0x1, UPT ;  /* 0x000000012700788c */ /* 0x000fe2000bf05270 */
[----:B------:R-:W-:Y:S01]  /*7a30*/  IADD3 R91, PT, PT, R91, 0x1, RZ ;  /* 0x000000015b5b7810 */ /* 0x000fe20007ffe0ff */
[----:B------:R-:W-:Y:S02]  /*7a40*/  USHF.L.U32 UR50, UR20, 0x6, URZ ;  /* 0x0000000614327899 */ /* 0x000fe400080006ff */
[----:B------:R-:W-:Y:S07]  /*7a50*/  USHF.L.U32 UR49, UR24, 0x7, URZ ;  /* 0x0000000718317899 */ /* 0x000fee00080006ff */
[----:B------:R-:W2:Y:S01]  /*7a60*/  @!UP0 LDCU.128 UR12, c[0x0][0xb10] ;  /* 0x00016200ff0c87ac */ /* 0x000ea20008000c00 */
[----:B------:R-:W3:Y:S01]  /*7a70*/  @!UP0 LDCU UR5, c[0x0][0xb0c] ;  /* 0x00016180ff0587ac */ /* 0x000ee20008000800 */
[----:B------:R-:W4:Y:S01]  /*7a80*/  @!UP0 LDCU UR10, c[0x0][0xb20] ;  /* 0x00016400ff0a87ac */ /* 0x000f220008000800 */
[----:B--2---:R-:W-:Y:S02]  /*7a90*/  UIMAD.WIDE.U32 UR8, UR38, UR12, URZ ;  /* 0x0000000c260872a5 */ /* 0x004fe4000f8e00ff */
[----:B------:R-:W-:Y:S02]  /*7aa0*/  UIMAD.WIDE.U32 UR6, UR37, UR15, URZ ;  /* 0x0000000f250672a5 */ /* 0x000fe4000f8e00ff */
[----:B------:R-:W-:Y:S03]  /*7ab0*/  @!UP0 UISETP.NE.AND UP1, UPT, UR14, 0x1, UPT ;  /* 0x000000010e00888c */ /* 0x000fe6000bf25270 */
[----:B------:R-:W-:Y:S01]  /*7ac0*/  @!UP0 UMOV UR4, UR9 ;  /* 0x0000000900048c82 */ /* 0x000fe20008000000 */
[----:B---3--:R-:W-:Y:S02]  /*7ad0*/  @!UP0 UISETP.NE.AND UP2, UPT, UR5, 0x1, UPT ;  /* 0x000000010500888c */ /* 0x008fe4000bf45270 */
[----:B------:R-:W-:Y:S01]  /*7ae0*/  @!UP0 USHF.R.U32.HI UR4, URZ, UR13, UR4 ;  /* 0x0000000dff048299 */ /* 0x000fe20008011604 */
[----:B------:R-:W-:Y:S02]  /*7af0*/  @!UP0 UMOV UR6, UR7 ;  /* 0x0000000700068c82 */ /* 0x000fe40008000000 */
[----:B----4-:R-:W-:Y:S02]  /*7b00*/  @!UP0 USHF.R.U32.HI UR6, URZ, UR10, UR6 ;  /* 0x0000000aff068299 */ /* 0x010fe40008011606 */
[----:B------:R-:W-:Y:S02]  /*7b10*/  @!UP0 USEL UR7, UR38, UR4, !UP2 ;  /* 0x0000000426078287 */ /* 0x000fe4000d000000 */
[----:B------:R-:W-:Y:S04]  /*7b20*/  @!UP0 USEL UR6, UR37, UR6, !UP1 ;  /* 0x0000000625068287 */ /* 0x000fe8000c800000 */
[----:B------:R-:W-:Y:S02]  /*7b30*/  @!UP0 UIADD3 UR4, UPT, UPT, -UR7, UR6, URZ ;  /* 0x0000000607048290 */ /* 0x000fe4000fffe1ff */
[----:B------:R-:W-:Y:S02]  /*7b40*/  @!UP0 UIADD3 UR6, UPT, UPT, UR7, -UR6, URZ ;  /* 0x8000000607068290 */ /* 0x000fe4000fffe0ff */
[----:B------:R-:W-:Y:S02]  /*7b50*/  @!UP0 UIMAD UR38, UR4, UR5, UR38 ;  /* 0x00000005042682a4 */ /* 0x000fe4000f8e0226 */
[----:B------:R-:W-:Y:S02]  /*7b60*/  @!UP0 UIMAD UR37, UR6, UR14, UR37 ;  /* 0x0000000e062582a4 */ /* 0x000fe4000f8e0225 */
[----:B------:R-:W-:Y:S09]  /*7b70*/  ULOP3.LUT UP0, URZ, UR62, 0x90, URZ, 0xc0, !UPT ;  /* 0x000000903eff7892 */ /* 0x000ff2000f80c0ff */
[----:B------:R-:W-:Y:S05]  /*7b80*/  BRA.U !UP0, `(.L_x_148) ;  /* 0x0000000108407547 */ /* 0x000fea000b800000 */
[----:B------:R-:W2:Y:S01]  /*7b90*/  LDCU.64 UR8, c[0x4][0x80] ;  /* 0x01001000ff0877ac */ /* 0x000ea20008000a00 */
[----:B------:R-:W-:Y:S01]  /*7ba0*/  MOV R3, 0x0 ;  /* 0x0000000000037802 */ /* 0x000fe20000000f00 */
[----:B------:R-:W-:Y:S02]  /*7bb0*/  HFMA2 R12, -RZ, RZ, 0, 5.9604644775390625e-08 ;  /* 0x00000001ff0c7431 */ /* 0x000fe400000001ff */
[----:B------:R-:W-:Y:S02]  /*7bc0*/  IMAD.MOV.U32 R8, RZ, RZ, 0x70 ;  /* 0x00000070ff087424 */ /* 0x000fe400078e00ff */
[----:B------:R-:W-:Y:S01]  /*7bd0*/  IMAD.MOV.U32 R13, RZ, RZ, RZ ;  /* 0x000000ffff0d7224 */ /* 0x000fe200078e00ff */
[----:B------:R-:W3:Y:S01]  /*7be0*/  LDCU.64 UR6, c[0x4][0x88] ;  /* 0x01001100ff0677ac */ /* 0x000ee20008000a00 */
[----:B------:R-:W4:Y:S01]  /*7bf0*/  LDC.64 R2, c[0x4][R3] ;  /* 0x0100000003027b82 */ /* 0x000f220000000a00 */
[----:B------:R-:W1:Y:S01]  /*7c00*/  LDCU.64 UR4, c[0x4][0x8] ;  /* 0x01000100ff0477ac */ /* 0x000e620008000a00 */
[----:B--2---:R-:W-:Y:S01]  /*7c10*/  MOV R5, UR9 ;  /* 0x0000000900057c02 */ /* 0x004fe20008000f00 */
[----:B------:R-:W-:Y:S01]  /*7c20*/  IMAD.U32 R4, RZ, RZ, UR8 ;  /* 0x00000008ff047e24 */ /* 0x000fe2000f8e00ff */
[----:B---3--:R-:W-:Y:S01]  /*7c30*/  MOV R7, UR7 ;  /* 0x0000000700077c02 */ /* 0x008fe20008000f00 */
[----:B------:R-:W-:Y:S01]  /*7c40*/  IMAD.U32 R6, RZ, RZ, UR6 ;  /* 0x00000006ff067e24 */ /* 0x000fe2000f8e00ff */
[----:B-1----:R-:W-:Y:S01]  /*7c50*/  MOV R11, UR5 ;  /* 0x00000005000b7c02 */ /* 0x002fe20008000f00 */
[----:B------:R-:W-:Y:S02]  /*7c60*/  IMAD.U32 R10, RZ, RZ, UR4 ;  /* 0x00000004ff0a7e24 */ /* 0x000fe4000f8e00ff */
[----:B------:R-:W-:Y:S07]  /*7c70*/  LEPC R20, `(.L_x_148) ;  /* 0x000000001014794e */ /* 0x000fee0000000000 */
[----:B----45:R-:W-:Y:S05]  /*7c80*/  CALL.ABS.NOINC R2 ;  /* 0x0000000002007343 */ /* 0x030fea0003c00000 */
.L_x_148:
[----:B------:R-:W-:Y:S01]  /*7c90*/  LOP3.LUT P0, RZ, R96, 0x90, RZ, 0xc0, !PT ;  /* 0x0000009060ff7812 */ /* 0x000fe2000780c0ff */
[----:B------:R-:W-:Y:S11]  /*7ca0*/  BSSY.RECONVERGENT B6, `(.L_x_149) ;  /* 0x0000013000067945 */ /* 0x000ff60003800200 */
[----:B------:R-:W-:Y:S01]  /*7cb0*/  @!UPT UIADD3 URZ, UPT, UPT, URZ, URZ, URZ ;  /* 0x000000fffffff290 */ /* 0x000fe2000fffe0ff */
[----:B------:R-:W-:Y:S05]  /*7cc0*/  @!P0 BRA `(.L_x_150) ;  /* 0x0000000000408947 */ /* 0x000fea0003800000 */
        /* <DEDUP_REMOVED lines=16> */
.L_x_150:
[----:B------:R-:W-:Y:S05]  /*7dd0*/  BSYNC.RECONVERGENT B6 ;  /* 0x0000000000067941 */ /* 0x000fea0003800200 */
.L_x_149:
[----:B------:R-:W-:Y:S01]  /*7de0*/  R2UR UR4, R89 ;  /* 0x00000000590472ca */ /* 0x000fe200000e0000 */
[----:B------:R-:W-:Y:S01]  /*7df0*/  UISETP.NE.U32.AND UP0, UPT, UR60, URZ, UPT ;  /* 0x000000ff3c00728c */ /* 0x000fe2000bf05070 */
[----:B------:R-:W-:Y:S02]  /*7e00*/  ISETP.NE.U32.AND P4, PT, R82, RZ, PT ;  /* 0x000000ff5200720c */ /* 0x000fe40003f85070 */
[----:B------:R-:W-:Y:S01]  /*7e10*/  ISETP.NE.U32.AND P2, PT, RZ, UR56, PT ;  /* 0x00000038ff007c0c */ /* 0x000fe2000bf45070 */
[----:B------:R-:W-:Y:S01]  /*7e20*/  UISETP.NE.AND.EX UP1, UPT, UR61, URZ, UPT, UP0 ;  /* 0x000000ff3d00728c */ /* 0x000fe2000bf25300 */
[----:B------:R-:W-:Y:S01]  /*7e30*/  ISETP.NE.AND.EX P4, PT, R83, RZ, PT, P4 ;  /* 0x000000ff5300720c */ /* 0x000fe20003f85340 */
[----:B------:R-:W-:Y:S01]  /*7e40*/  UPLOP3.LUT UP0, UPT, UPT, UPT, UPT, 0x40, 0x4 ;  /* 0x000000000004789c */ /* 0x000fe20003f0e870 */
[----:B------:R-:W-:Y:S05]  /*7e50*/  ISETP.NE.AND.EX P2, PT, RZ, UR57, PT, P2 ;  /* 0x00000039ff007c0c */ /* 0x000fea000bf45320 */
[----:B------:R-:W-:Y:S06]  /*7e60*/  UISETP.NE.AND UP2, UPT, UR4, URZ, UPT ;  /* 0x000000ff0400728c */ /* 0x000fec000bf45270 */
[----:B------:R-:W-:Y:S05]  /*7e70*/  PLOP3.LUT P1, PT, PT, PT, UP2, 0x80, 0x8 ;  /* 0x000000000008781c */ /* 0x000fea0003f2f028 */
[----:B------:R-:W-:Y:S06]  /*7e80*/  @UP2 UPLOP3.LUT UP0, UPT, UPT, UPT, UP1, 0x80, 0x8 ;  /* 0x000000000008289c */ /* 0x000fec0003f0f010 */
[----:B------:R-:W-:Y:S01]  /*7e90*/  PLOP3.LUT P0, PT, PT, PT, UP0, 0x80, 0x8 ;  /* 0x000000000008781c */ /* 0x000fe20003f0f008 */
[----:B------:R-:W-:Y:S01]  /*7ea0*/  @!UPT UIADD3 URZ, UPT, UPT, URZ, URZ, URZ ;  /* 0x000000fffffff290 */ /* 0x000fe2000fffe0ff */
[----:B------:R-:W-:Y:S11]  /*7eb0*/  BRA.U !UP1, `(.L_x_151) ;  /* 0x00000001093c7547 */ /* 0x000ff6000b800000 */
[----:B------:R-:W-:Y:S01]  /*7ec0*/  UISETP.NE.U32.AND UP0, UPT, UR56, URZ, UPT ;  /* 0x000000ff3800728c */ /* 0x000fe2000bf05070 */
[----:B-1----:R-:W-:Y:S01]  /*7ed0*/  HFMA2 R0, -RZ, RZ, 0, 5.9604644775390625e-08 ;  /* 0x00000001ff007431 */ /* 0x002fe200000001ff */
[----:B------:R-:W1:Y:S01]  /*7ee0*/  LDCU.64 UR8, c[0x0][0x358] ;  /* 0x00006b00ff0877ac */ /* 0x000e620008000a00 */
[----:B------:R-:W-:Y:S01]  /*7ef0*/  IMAD.MOV.U32 R86, RZ, RZ, 0x1 ;  /* 0x00000001ff567424 */ /* 0x000fe200078e00ff */
[----:B------:R-:W-:Y:S06]  /*7f00*/  UISETP.NE.AND.EX UP0, UPT, UR57, URZ, UPT, UP0 ;  /* 0x000000ff3900728c */ /* 0x000fec000bf05300 */
[----:B------:R-:W-:Y:S05]  /*7f10*/  PLOP3.LUT P3, PT, PT, PT, UP0, 0x80, 0x8 ;  /* 0x000000000008781c */ /* 0x000fea0003f6f008 */
[----:B------:R-:W2:Y:S01]  /*7f20*/  @UP0 LDCU.64 UR4, c[0x0][0x888] ;  /* 0x00011100ff0407ac */ /* 0x000ea20008000a00 */
[----:B------:R-:W-:Y:S07]  /*7f30*/  @UP0 UIMAD UR6, UR36, UR60, URZ ;  /* 0x0000003c240602a4 */ /* 0x000fee000f8e02ff */
[----:B------:R-:W-:Y:S01]  /*7f40*/  @!P3 PRMT R86, R0, 0x7610, R86 ;  /* 0x000076100056b816 */ /* 0x000fe20000000056 */
[----:B--2---:R-:W-:Y:S06]  /*7f50*/  @UP0 UIMAD.WIDE UR4, UR6, 0x4, UR4 ;  /* 0x00000004060408a5 */ /* 0x004fec000f8e0204 */
[----:B------:R-:W-:Y:S01]  /*7f60*/  IMAD.U32 R2, RZ, RZ, UR4 ;  /* 0x00000004ff027e24 */ /* 0x000fe2000f8e00ff */
[----:B------:R-:W-:Y:S04]  /*7f70*/  MOV R3, UR5 ;  /* 0x0000000500037c02 */ /* 0x000fe80008000f00 */
[----:B------:R-:W2:Y:S01]  /*7f80*/  @!UP0 LDCU UR4, c[0x0][0x880] ;  /* 0x00011000ff0487ac */ /* 0x000ea20008000800 */
[----:B-1---5:R3:W5:Y:S02]  /*7f90*/  @P3 LDG.E R41, desc[UR8][R2.64] ;  /* 0x0000000802293981 */ /* 0x022764000c1e1900 */
[----:B--23--:R-:W-:Y:S02]  /*7fa0*/  @!P3 IMAD.U32 R41, RZ, RZ, UR4 ;  /* 0x00000004ff29be24 */ /* 0x00cfe4000f8e00ff */
.L_x_151:
[----:B------:R-:W-:Y:S05]  /*7fb0*/  @!P4 BRA `(.L_x_152) ;  /* 0x000000000024c947 */ /* 0x000fea0003800000 */
[----:B------:R-:W-:Y:S01]  /*7fc0*/  ISETP.NE.U32.AND P3, PT, R80, RZ, PT ;  /* 0x000000ff5000720c */ /* 0x000fe20003f65070 */
[----:B------:R-:W2:Y:S03]  /*7fd0*/  LDCU.64 UR4, c[0x0][0x358] ;  /* 0x00006b00ff0477ac */ /* 0x000ea60008000a00 */
[----:B------:R-:W-:Y:S11]  /*7fe0*/  ISETP.NE.AND.EX P3, PT, R81, RZ, PT, P3 ;  /* 0x000000ff5100720c */ /* 0x000ff60003f65330 */
[----:B------:R-:W-:Y:S02]  /*7ff0*/  @!UPT UIADD3 URZ, UPT, UPT, URZ, URZ, URZ ;  /* 0x000000fffffff290 */ /* 0x000fe4000fffe0ff */
[----:B------:R-:W3:Y:S01]  /*8000*/  @P3 LDC.64 R2, c[0x0][0x8a8] ;  /* 0x00022a00ff023b82 */ /* 0x000ee20000000a00 */
[----:B-1----:R-:W-:Y:S04]  /*8010*/  @P3 IMAD R0, R82, UR36, RZ ;  /* 0x0000002452003c24 */ /* 0x002fe8000f8e02ff */
[----:B---3--:R-:W-:Y:S05]  /*8020*/  @P3 IMAD.WIDE R2, R0, 0x4, R2 ;  /* 0x0000000400023825 */ /* 0x008fea00078e0202 */
[----:B--2--5:R2:W5:Y:S02]  /*8030*/  @P3 LDG.E R38, desc[UR4][R2.64] ;  /* 0x0000000402263981 */ /* 0x024564000c1e1900 */
[----:B--2---:R-:W3:Y:S02]  /*8040*/  @!P3 LDC R38, c[0x0][0x8a0] ;  /* 0x00022800ff26bb82 */ /* 0x004ee40000000800 */
.L_x_152:
[----:B-----5:R-:W-:Y:S01]  /*8050*/  FSETP.NEU.AND P4, PT, R41, RZ, PT ;  /* 0x000000ff2900720b */ /* 0x020fe20003f8d000 */
[----:B------:R-:W-:Y:S01]  /*8060*/  BSSY B1, `(.L_x_153) ;  /* 0x0000041000017945 */ /* 0x000fe20003800000 */
[----:B------:R-:W-:Y:S01]  /*8070*/  SEL R7, RZ, 0xffffffff, P2 ;  /* 0xffffffffff077807 */ /* 0x000fe20001000000 */
[----:B------:R-:W-:Y:S01]  /*8080*/  IMAD.MOV.U32 R71, RZ, RZ, 0x1 ;  /* 0x00000001ff477424 */ /* 0x000fe200078e00ff */
[----:B------:R-:W-:Y:S01]  /*8090*/  LOP3.LUT P3, RZ, R86, 0xff, RZ, 0xc0, !PT ;  /* 0x000000ff56ff7812 */ /* 0x000fe2000786c0ff */
[C---:B------:R-:W-:Y:S01]  /*80a0*/  IMAD R39, R36.reuse, 0x40, R37 ;  /* 0x0000004024277824 */ /* 0x040fe200078e0225 */
[----:B-1----:R-:W-:Y:S02]  /*80b0*/  @P1 SEL R0, RZ, 0xffffffff, P4 ;  /* 0xffffffffff001807 */ /* 0x002fe40002000000 */
[----:B------:R-:W-:Y:S02]  /*80c0*/  CS2R R78, SRZ ;  /* 0x00000000004e7805 */ /* 0x000fe4000001ff00 */
[----:B------:R-:W-:Y:S02]  /*80d0*/  LEA R3, R93, UR44, 0x3 ;  /* 0x0000002c5d037c11 */ /* 0x000fe4000f8e18ff */
[----:B------:R-:W-:Y:S02]  /*80e0*/  CS2R R76, SRZ ;  /* 0x00000000004c7805 */ /* 0x000fe4000001ff00 */
[----:B------:R-:W-:Y:S02]  /*80f0*/  @P0 SEL R0, R7, R0, !P3 ;  /* 0x0000000007000207 */ /* 0x000fe40005800000 */
[----:B------:R-:W-:Y:S02]  /*8100*/  CS2R R74, SRZ ;  /* 0x00000000004a7805 */ /* 0x000fe4000001ff00 */
[----:B------:R-:W-:Y:S02]  /*8110*/  LEA R90, R36, UR44, 0x3 ;  /* 0x0000002c245a7c11 */ /* 0x000fe4000f8e18ff */
[----:B------:R-:W-:Y:S02]  /*8120*/  CS2R R72, SRZ ;  /* 0x0000000000487805 */ /* 0x000fe4000001ff00 */
[----:B------:R-:W-:Y:S02]  /*8130*/  @P1 LOP3.LUT R0, R0, 0x1, RZ, 0xc0, !PT ;  /* 0x0000000100001812 */ /* 0x000fe400078ec0ff */
[----:B------:R-:W-:Y:S02]  /*8140*/  SHF.L.U32 R5, R95, 0x1f, RZ ;  /* 0x0000001f5f057819 */ /* 0x000fe400000006ff */
[----:B------:R-:W-:Y:S02]  /*8150*/  ISETP.NE.U32.OR P6, PT, R0, 0x1, !P1 ;  /* 0x000000010000780c */ /* 0x000fe40004fc5470 */
[----:B------:R-:W-:Y:S02]  /*8160*/  PLOP3.LUT P2, PT, PT, PT, UP1, 0x80, 0x8 ;  /* 0x000000000008781c */ /* 0x000fe40003f4f018 */
[----:B------:R-:W-:Y:S02]  /*8170*/  SEL R0, RZ, 0xffffffff, P4 ;  /* 0xffffffffff007807 */ /* 0x000fe40002000000 */
[----:B------:R-:W-:Y:S07]  /*8180*/  P2R R98, PR, RZ, 0x40 ;  /* 0x00000040ff627803 */ /* 0x000fee0000000000 */
[----:B------:R-:W-:Y:S02]  /*8190*/  @P6 SHF.L.U32 R2, R92, 0x1f, RZ ;  /* 0x0000001f5c026819 */ /* 0x000fe400000006ff */
[----:B------:R-:W-:Y:S02]  /*81a0*/  @P2 SEL R0, R7, R0, !P3 ;  /* 0x0000000007002207 */ /* 0x000fe40005800000 */
[----:B------:R-:W1:Y:S02]  /*81b0*/  @P6 SYNCS.PHASECHK.TRANS64.TRYWAIT P1, [R3+URZ+0x340], R2 ;  /* 0x00034002030065a7 */ /* 0x000e6400080211ff */
[----:B------:R-:W-:Y:S04]  /*81c0*/  LOP3.LUT R0, R0, 0x1, RZ, 0xc0, !PT ;  /* 0x0000000100007812 */ /* 0x000fe800078ec0ff */
[----:B------:R-:W-:Y:S04]  /*81d0*/  ISETP.NE.U32.AND P5, PT, R0, 0x1, PT ;  /* 0x000000010000780c */ /* 0x000fe80003fa5070 */
[----:B------:R-:W-:Y:S01]  /*81e0*/  P2R R99, PR, RZ, 0x20 ;  /* 0x00000020ff637803 */ /* 0x000fe20000000000 */
[----:B------:R2:W4:Y:S01]  /*81f0*/  SYNCS.PHASECHK.TRANS64.TRYWAIT P0, [R90+URZ+0x390], R5 ;  /* 0x000390055a0075a7 */ /* 0x00052200080011ff */
[----:B-1----:R-:W-:Y:S01]  /*8200*/  @P6 SEL R71, RZ, 0x1, !P1 ;  /* 0x00000001ff476807 */ /* 0x002fe20004800000 */
[----:B--2---:R-:W-:Y:S06]  /*8210*/  @!P6 BRA `(.L_x_154) ;  /* 0x000000000094e947 */ /* 0x004fec0003800000 */
[----:B------:R-:W-:Y:S01]  /*8220*/  @P5 IMAD R4, R93, 0x1000, R84 ;  /* 0x000010005d045824 */ /* 0x000fe200078e0254 */
[----:B------:R-:W-:Y:S01]  /*8230*/  LOP3.LUT P6, RZ, R85, 0x80, RZ, 0xc0, !PT ;  /* 0x0000008055ff7812 */ /* 0x000fe200078cc0ff */
[----:B------:R-:W-:Y:S01]  /*8240*/  BSSY B0, `(.L_x_155) ;  /* 0x0000010000007945 */ /* 0x000fe20003800000 */
[----:B------:R-:W-:Y:S01]  /*8250*/  ISETP.NE.AND P2, PT, R71, RZ, PT ;  /* 0x000000ff4700720c */ /* 0x000fe20003f45270 */
[----:B------:R-:W-:Y:S01]  /*8260*/  @P5 VIADD R2, R4, UR44 ;  /* 0x0000002c04025c36 */ /* 0x000fe20008000000 */
[----:B------:R-:W-:Y:S02]  /*8270*/  PLOP3.LUT P1, PT, PT, PT, PT, 0x8, 0x80 ;  /* 0x000000000080781c */ /* 0x000fe40003f2e170 */
[----:B------:R-:W-:Y:S02]  /*8280*/  CS2R R74, SRZ ;  /* 0x00000000004a7805 */ /* 0x000fe4000001ff00 */
[----:B------:R-:W-:Y:S01]  /*8290*/  @P5 PLOP3.LUT P1, PT, P6, PT, PT, 0x80, 0x8 ;  /* 0x000000000008581c */ /* 0x000fe2000372f070 */
[C---:B------:R-:W-:Y:S01]  /*82a0*/  @P5 VIADD R0, R2.reuse, 0x500 ;  /* 0x0000050002005836 */ /* 0x040fe20000000000 */
[----:B------:R-:W-:Y:S01]  /*82b0*/  CS2R R72, SRZ ;  /* 0x0000000000487805 */ /* 0x000fe2000001ff00 */
[----:B------:R-:W-:Y:S01]  /*82c0*/  @P5 VIADD R2, R2, 0x510 ;  /* 0x0000051002025836 */ /* 0x000fe20000000000 */
[----:B------:R-:W-:Y:S02]  /*82d0*/  CS2R R78, SRZ ;  /* 0x00000000004e7805 */ /* 0x000fe4000001ff00 */
[----:B------:R-:W-:Y:S07]  /*82e0*/  CS2R R76, SRZ ;  /* 0x00000000004c7805 */ /* 0x000fee000001ff00 */
[----:B------:R-:W-:Y:S01]  /*82f0*/  @P1 VIADD R2, R0, 0xfffffff0 ;  /* 0xfffffff000021836 */ /* 0x000fe20000000000 */
[----:B------:R-:W-:Y:S06]  /*8300*/  @P2 BRA `(.L_x_156) ;  /* 0x00000000000c2947 */ /* 0x000fec0003800000 */
[----:B------:R-:W-:Y:S04]  /*8310*/  SHF.L.U32 R0, R92, 0x1f, RZ ;  /* 0x0000001f5c007819 */ /* 0x000fe800000006ff */
[----:B------:R-:W1:Y:S02]  /*8320*/  SYNCS.PHASECHK.TRANS64.TRYWAIT P1, [R3+URZ+0x340], R0 ;  /* 0x00034000030075a7 */ /* 0x000e6400080211ff */
[----:B-1----:R-:W-:Y:S05]  /*8330*/  @!P1 BRA `(.L_x_157) ;  /* 0x0000003400ec9947 */ /* 0x002fea0003800000 */
.L_x_156:
[----:B------:R-:W-:Y:S05]  /*8340*/  BSYNC B0 ;  /* 0x0000000000007941 */ /* 0x000fea0003800000 */
.L_x_155:
[----:B------:R-:W-:Y:S01]  /*8350*/  ISETP.NE.AND P1, PT, R99, RZ, PT ;  /* 0x000000ff6300720c */ /* 0x000fe20003f25270 */
[----:B-1----:R-:W-:Y:S02]  /*8360*/  VIADD R3, R3, 0x350 ;  /* 0x0000035003037836 */ /* 0x002fe40000000000 */
[----:B------:R-:W-:Y:S02]  /*8370*/  IMAD.U32 R0, RZ, RZ, UR46 ;  /* 0x0000002eff007e24 */ /* 0x000fe4000f8e00ff */
[----:B------:R-:W-:Y:S03]  /*8380*/  VIADD R93, R93, 0x1 ;  /* 0x000000015d5d7836 */ /* 0x000fe60000000000 */
[----:B------:R-:W-:Y:S05]  /*8390*/  PRMT R0, R0, 0x654, R3 ;  /* 0x0000065400007816 */ /* 0x000fea0000000003 */
[----:B------:R1:W2:Y:S04]  /*83a0*/  @P1 LDS.128 R72, [R4+UR44+0x500] ;  /* 0x0005002c04481984 */ /* 0x0002a80008000c00 */
[----:B------:R1:W1:Y:S01]  /*83b0*/  @P1 LDS.128 R76, [R2] ;  /* 0x00000000024c1984 */ /* 0x0002620000000c00 */
[C---:B------:R-:W-:Y:S01]  /*83c0*/  ISETP.NE.AND P1, PT, R93.reuse, 0x2, PT ;  /* 0x000000025d00780c */ /* 0x040fe20003f25270 */
[----:B------:R-:W-:Y:S01]  /*83d0*/  @!PT LDS RZ, [RZ] ;  /* 0x00000000fffff984 */ /* 0x000fe20000000800 */
[----:B------:R-:W-:Y:S01]  /*83e0*/  @!PT LDS RZ, [RZ] ;  /* 0x00000000fffff984 */ /* 0x000fe20000000800 */
[----:B------:R-:W-:Y:S01]  /*83f0*/  @!PT LDS RZ, [RZ] ;  /* 0x00000000fffff984 */ /* 0x000fe20000000800 */
[----:B------:R-:W-:Y:S01]  /*8400*/  @!PT LDS RZ, [RZ] ;  /* 0x00000000fffff984 */ /* 0x000fe20000000800 */
[----:B------:R5:W-:Y:S06]  /*8410*/  MEMBAR.ALL.CTA ;  /* 0x0000000000007992 */ /* 0x000bec0000008000 */
[----:B-----5:R-:W5:Y:S01]  /*8420*/  FENCE.VIEW.ASYNC.S ;  /* 0x00000000000073c6 */ /* 0x020f620000000000 */
[----:B------:R-:W-:Y:S02]  /*8430*/  SEL R3, RZ, 0x1, P1 ;  /* 0x00000001ff037807 */ /* 0x000fe40000800000 */
[----:B------:R-:W-:Y:S02]  /*8440*/  SEL R93, R93, RZ, P1 ;  /* 0x000000ff5d5d7207 */ /* 0x000fe40000800000 */
[----:B------:R-:W-:Y:S01]  /*8450*/  LOP3.LUT R92, R92, R3, RZ, 0x3c, !PT ;  /* 0x000000035c5c7212 */ /* 0x000fe200078e3cff */
[----:B-----5:R1:W-:Y:S06]  /*8460*/  SYNCS.ARRIVE.TRANS64.RED.A1T0 RZ, [R0+URZ], RZ ;  /* 0x000000ff00ff79a7 */ /* 0x0203ec00081004ff */
.L_x_154:
[----:B------:R-:W-:Y:S05]  /*8470*/  BSYNC B1 ;  /* 0x0000000000017941 */ /* 0x000fea0003800000 */
.L_x_153:
[----:B-1----:R-:W-:Y:S04]  /*8480*/  SHF.R.U32.HI R0, RZ, 0x15, R39 ;  /* 0x00000015ff007819 */ /* 0x002fe80000011627 */
[----:B------:R-:W-:Y:S01]  /*8490*/  LOP3.LUT P1, RZ, R0, 0x3, R87, 0x48, !PT ;  /* 0x0000000300ff7812 */ /* 0x000fe20007824857 */
[----:B------:R-:W-:Y:S01]  /*84a0*/  @!UPT UIADD3 URZ, UPT, UPT, URZ, URZ, URZ ;  /* 0x000000fffffff290 */ /* 0x000fe2000fffe0ff */
[----:B----4-:R-:W-:Y:S11]  /*84b0*/  @P0 BRA `(.L_x_158) ;  /* 0x0000000000080947 */ /* 0x010ff60003800000 */
[----:B------:R-:W1:Y:S02]  /*84c0*/  SYNCS.PHASECHK.TRANS64.TRYWAIT P0, [R90+URZ+0x390], R5 ;  /* 0x000390055a0075a7 */ /* 0x000e6400080011ff */
[----:B-1----:R-:W-:Y:S05]  /*84d0*/  @!P0 BRA `(.L_x_159) ;  /* 0x0000003400988947 */ /* 0x002fea0003800000 */
.L_x_158:
[----:B------:R-:W-:Y:S05]  /*84e0*/  @!P1 BRA `(.L_x_160) ;  /* 0x0000000000409947 */ /* 0x000fea0003800000 */
[----:B------:R-:W1:Y:S01]  /*84f0*/  LDCU.64 UR8, c[0x4][0x70] ;  /* 0x01000e00ff0877ac */ /* 0x000e620008000a00 */
[----:B------:R-:W-:Y:S01]  /*8500*/  MOV R3, 0x0 ;  /* 0x0000000000037802 */ /* 0x000fe20000000f00 */
[----:B------:R-:W-:Y:S02]  /*8510*/  HFMA2 R12, -RZ, RZ, 0, 5.9604644775390625e-08 ;  /* 0x00000001ff0c7431 */ /* 0x000fe400000001ff */
[----:B------:R-:W-:Y:S02]  /*8520*/  IMAD.MOV.U32 R8, RZ, RZ, 0x192 ;  /* 0x00000192ff087424 */ /* 0x000fe400078e00ff */
[----:B------:R-:W-:Y:S01]  /*8530*/  IMAD.MOV.U32 R13, RZ, RZ, RZ ;  /* 0x000000ffff0d7224 */ /* 0x000fe200078e00ff */
[----:B------:R-:W4:Y:S01]  /*8540*/  LDCU.64 UR6, c[0x4][0x78] ;  /* 0x01000f00ff0677ac */ /* 0x000f220008000a00 */
[----:B------:R-:W2:Y:S01]  /*8550*/  LDC.64 R2, c[0x4][R3] ;  /* 0x0100000003027b82 */ /* 0x000ea20000000a00 */
[----:B------:R-:W5:Y:S01]  /*8560*/  LDCU.64 UR4, c[0x4][0x10] ;  /* 0x01000200ff0477ac */ /* 0x000f620008000a00 */
[----:B-1----:R-:W-:Y:S01]  /*8570*/  MOV R5, UR9 ;  /* 0x0000000900057c02 */ /* 0x002fe20008000f00 */
[----:B------:R-:W-:Y:S01]  /*8580*/  IMAD.U32 R4, RZ, RZ, UR8 ;  /* 0x00000008ff047e24 */ /* 0x000fe2000f8e00ff */
[----:B----4-:R-:W-:Y:S01]  /*8590*/  MOV R7, UR7 ;  /* 0x0000000700077c02 */ /* 0x010fe20008000f00 */
[----:B------:R-:W-:Y:S01]  /*85a0*/  IMAD.U32 R6, RZ, RZ, UR6 ;  /* 0x00000006ff067e24 */ /* 0x000fe2000f8e00ff */
[----:B-----5:R-:W-:Y:S01]  /*85b0*/  MOV R11, UR5 ;  /* 0x00000005000b7c02 */ /* 0x020fe20008000f00 */
[----:B------:R-:W-:Y:S02]  /*85c0*/  IMAD.U32 R10, RZ, RZ, UR4 ;  /* 0x00000004ff0a7e24 */ /* 0x000fe4000f8e00ff */
[----:B------:R-:W-:Y:S07]  /*85d0*/  LEPC R20, `(.L_x_160) ;  /* 0x000000001014794e */ /* 0x000fee0000000000 */
[----:B--23--:R-:W-:Y:S05]  /*85e0*/  CALL.ABS.NOINC R2 ;  /* 0x0000000002007343 */ /* 0x00cfea0003c00000 */
.L_x_160:
[-C--:B--2---:R-:W-:Y:S01]  /*85f0*/  F2FP.F16.E5M2.UNPACK_B R42, R72.reuse ;  /* 0x00000048ff2a723e */ /* 0x084fe200020004ff */
[----:B------:R-:W-:Y:S05]  /*8600*/  WARPSYNC.ALL ;  /* 0x0000000000007948 */ /* 0x000fea0003800000 */
[----:B------:R-:W-:Y:S01]  /*8610*/  R2UR UR4, R39 ;  /* 0x00000000270472ca */ /* 0x000fe200000e0000 */
[--C-:B------:R-:W-:Y:S01]  /*8620*/  HADD2.F32 R40, -RZ, R42.reuse.H0_H0 ;  /* 0x2000002aff287230 */ /* 0x100fe20000004100 */
[----:B------:R-:W-:Y:S01]  /*8630*/  F2FP.F16.E5M2.UNPACK_B R43, R72.H1 ;  /* 0x00000048ff2b723e */ /* 0x000fe200030004ff */
[----:B------:R-:W-:Y:S01]  /*8640*/  HADD2.F32 R42, -RZ, R42.H1_H1 ;  /* 0x3000002aff2a7230 */ /* 0x000fe20000004100 */
[-C--:B------:R-:W-:Y:S01]  /*8650*/  F2FP.F16.E5M2.UNPACK_B R45, R73.reuse ;  /* 0x00000049ff2d723e */ /* 0x080fe200020004ff */
[----:B------:R-:W-:Y:S01]  /*8660*/  BSSY.RECONVERGENT B0, `(.L_x_161) ;  /* 0x000009f000007945 */ /* 0x000fe20003800200 */
[----:B------:R-:W-:Y:S01]  /*8670*/  F2FP.F16.E5M2.UNPACK_B R47, R73.H1 ;  /* 0x00000049ff2f723e */ /* 0x000fe200030004ff */
[--C-:B------:R-:W-:Y:S01]  /*8680*/  HADD2.F32 R44, -RZ, R43.reuse.H0_H0 ;  /* 0x2000002bff2c7230 */ /* 0x100fe20000004100 */
[-C--:B------:R-:W-:Y:S01]  /*8690*/  F2FP.F16.E5M2.UNPACK_B R49, R74.reuse ;  /* 0x0000004aff31723e */ /* 0x080fe200020004ff */
[----:B------:R-:W-:Y:S01]  /*86a0*/  HADD2.F32 R46, -RZ, R43.H1_H1 ;  /* 0x3000002bff2e7230 */ /* 0x000fe20000004100 */
[----:B------:R-:W-:Y:S01]  /*86b0*/  F2FP.F16.E5M2.UNPACK_B R51, R74.H1 ;  /* 0x0000004aff33723e */ /* 0x000fe200030004ff */
[--C-:B------:R-:W-:Y:S01]  /*86c0*/  HADD2.F32 R43, -RZ, R45.reuse.H0_H0 ;  /* 0x2000002dff2b7230 */ /* 0x100fe20000004100 */
[-C--:B------:R-:W-:Y:S01]  /*86d0*/  F2FP.F16.E5M2.UNPACK_B R53, R75.reuse ;  /* 0x0000004bff35723e */ /* 0x080fe200020004ff */
[----:B-1----:R-:W3:Y:S01]  /*86e0*/  LDTM.x32 R4, tmem[UR4] ;  /* 0x00000004000479ee */ /* 0x002ee200082c0000 */
[----:B------:R-:W-:Y:S01]  /*86f0*/  F2FP.F16.E5M2.UNPACK_B R55, R75.H1 ;  /* 0x0000004bff37723e */ /* 0x000fe200030004ff */
[----:B------:R-:W-:Y:S01]  /*8700*/  HADD2.F32 R48, -RZ, R45.H1_H1 ;  /* 0x3000002dff307230 */ /* 0x000fe20000004100 */
[-C--:B------:R-:W-:Y:S01]  /*8710*/  F2FP.F16.E5M2.UNPACK_B R57, R76.reuse ;  /* 0x0000004cff39723e */ /* 0x080fe200020004ff */
[----:B------:R-:W-:Y:S01]  /*8720*/  HADD2.F32 R52, -RZ, R49.H1_H1 ;  /* 0x30000031ff347230 */ /* 0x000fe20000004100 */
[----:B------:R-:W-:Y:S01]  /*8730*/  IADD3 R109, PT, PT, R84, UR44, RZ ;  /* 0x0000002c546d7c10 */ /* 0x000fe2000fffe0ff */
[----:B------:R-:W-:Y:S01]  /*8740*/  HADD2.F32 R56, -RZ, R53.H1_H1 ;  /* 0x30000035ff387230 */ /* 0x000fe20000004100 */
[----:B------:R-:W-:Y:S01]  /*8750*/  ISETP.NE.AND P6, PT, R98, RZ, PT ;  /* 0x000000ff6200720c */ /* 0x000fe20003fc5270 */
[----:B------:R-:W-:Y:S01]  /*8760*/  HADD2.F32 R60, -RZ, R57.H1_H1 ;  /* 0x30000039ff3c7230 */ /* 0x000fe20000004100 */
[----:B------:R-:W-:Y:S01]  /*8770*/  MOV R98, 0x10 ;  /* 0x0000001000627802 */ /* 0x000fe20000000f00 */
[--C-:B------:R-:W-:Y:S01]  /*8780*/  HADD2.F32 R45, -RZ, R47.reuse.H0_H0 ;  /* 0x2000002fff2d7230 */ /* 0x100fe20000004100 */
[----:B------:R-:W-:Y:S01]  /*8790*/  LOP3.LUT P5, RZ, R85, 0x80, RZ, 0xc0, !PT ;  /* 0x0000008055ff7812 */ /* 0x000fe200078ac0ff */
[----:B------:R-:W-:Y:S01]  /*87a0*/  HADD2.F32 R50, -RZ, R47.H1_H1 ;  /* 0x3000002fff327230 */ /* 0x000fe20000004100 */
[----:B------:R-:W-:Y:S01]  /*87b0*/  F2FP.F16.E5M2.UNPACK_B R59, R76.H1 ;  /* 0x0000004cff3b723e */ /* 0x000fe200030004ff */
[----:B------:R-:W-:Y:S01]  /*87c0*/  HADD2.F32 R47, -RZ, R49.H0_H0 ;  /* 0x20000031ff2f7230 */ /* 0x000fe20000004100 */
[----:B------:R-:W-:Y:S01]  /*87d0*/  SEL R108, R98, 0xfffffff0, !P5 ;  /* 0xfffffff0626c7807 */ /* 0x000fe20006800000 */
[--C-:B------:R-:W-:Y:S01]  /*87e0*/  HADD2.F32 R49, -RZ, R51.reuse.H0_H0 ;  /* 0x20000033ff317230 */ /* 0x100fe20000004100 */
[-C--:B------:R-:W-:Y:S01]  /*87f0*/  F2FP.F16.E5M2.UNPACK_B R61, R77.reuse ;  /* 0x0000004dff3d723e */ /* 0x080fe200020004ff */
[----:B------:R-:W-:Y:S01]  /*8800*/  HADD2.F32 R54, -RZ, R51.H1_H1 ;  /* 0x30000033ff367230 */ /* 0x000fe20000004100 */
[----:B------:R-:W-:Y:S01]  /*8810*/  IADD3 R98, PT, PT, R109, R108, RZ ;  /* 0x0000006c6d627210 */ /* 0x000fe20007ffe0ff */
[----:B------:R-:W-:Y:S01]  /*8820*/  HADD2.F32 R51, -RZ, R53.H0_H0 ;  /* 0x20000035ff337230 */ /* 0x000fe20000004100 */
[----:B------:R-:W-:Y:S01]  /*8830*/  F2FP.F16.E5M2.UNPACK_B R63, R77.H1 ;  /* 0x0000004dff3f723e */ /* 0x000fe200030004ff */
[----:B------:R-:W-:Y:S01]  /*8840*/  HADD2.F32 R64, -RZ, R61.H1_H1 ;  /* 0x3000003dff407230 */ /* 0x000fe20000004100 */
[----:B------:R-:W-:Y:S01]  /*8850*/  F2FP.F16.E5M2.UNPACK_B R65, R78 ;  /* 0x0000004eff41723e */ /* 0x000fe200020004ff */
[C---:B---3--:R-:W-:Y:S01]  /*8860*/  FMUL R0, R38.reuse, R4 ;  /* 0x0000000426007220 */ /* 0x048fe20000400000 */
[C---:B------:R-:W-:Y:S01]  /*8870*/  FMUL R2, R38.reuse, R5 ;  /* 0x0000000526027220 */ /* 0x040fe20000400000 */
[C---:B------:R-:W-:Y:S01]  /*8880*/  FMUL R4, R38.reuse, R8 ;  /* 0x0000000826047220 */ /* 0x040fe20000400000 */
[C---:B------:R-:W-:Y:S01]  /*8890*/  FMUL R5, R38.reuse, R9 ;  /* 0x0000000926057220 */ /* 0x040fe20000400000 */
[C---:B------:R-:W-:Y:S01]  /*88a0*/  FFMA R0, R41.reuse, R40, R0 ;  /* 0x0000002829007223 */ /* 0x040fe20000000000 */
[C---:B------:R-:W-:Y:S01]  /*88b0*/  FFMA R2, R41.reuse, R42, R2 ;  /* 0x0000002a29027223 */ /* 0x040fe20000000002 */
[C---:B------:R-:W-:Y:S01]  /*88c0*/  FMUL R8, R38.reuse, R12 ;  /* 0x0000000c26087220 */ /* 0x040fe20000400000 */
[C---:B------:R-:W-:Y:S01]  /*88d0*/  FMUL R9, R38.reuse, R13 ;  /* 0x0000000d26097220 */ /* 0x040fe20000400000 */
[C---:B------:R-:W-:Y:S01]  /*88e0*/  FMUL R12, R38.reuse, R16 ;  /* 0x00000010260c7220 */ /* 0x040fe20000400000 */
[C---:B------:R-:W-:Y:S01]  /*88f0*/  FMUL R13, R38.reuse, R17 ;  /* 0x00000011260d7220 */ /* 0x040fe20000400000 */
[C---:B------:R-:W-:Y:S01]  /*8900*/  FMUL R16, R38.reuse, R20 ;  /* 0x0000001426107220 */ /* 0x040fe20000400000 */
[C---:B------:R-:W-:Y:S01]  /*8910*/  FMUL R17, R38.reuse, R21 ;  /* 0x0000001526117220 */ /* 0x040fe20000400000 */
[C---:B------:R-:W-:Y:S01]  /*8920*/  FMUL R20, R38.reuse, R24 ;  /* 0x0000001826147220 */ /* 0x040fe20000400000 */
[C---:B------:R-:W-:Y:S01]  /*8930*/  FMUL R21, R38.reuse, R25 ;  /* 0x0000001926157220 */ /* 0x040fe20000400000 */
[----:B------:R-:W-:Y:S02]  /*8940*/  HADD2.F32 R68, -RZ, R65.H1_H1 ;  /* 0x30000041ff447230 */ /* 0x000fe40000004100 */
[C---:B------:R-:W-:Y:S01]  /*8950*/  FMUL R24, R38.reuse, R28 ;  /* 0x0000001c26187220 */ /* 0x040fe20000400000 */
[C---:B------:R-:W-:Y:S01]  /*8960*/  FMUL R25, R38.reuse, R29 ;  /* 0x0000001d26197220 */ /* 0x040fe20000400000 */
[C---:B------:R-:W-:Y:S01]  /*8970*/  FMUL R28, R38.reuse, R32 ;  /* 0x00000020261c7220 */ /* 0x040fe20000400000 */
[C---:B------:R-:W-:Y:S01]  /*8980*/  FMUL R29, R38.reuse, R33 ;  /* 0x00000021261d7220 */ /* 0x040fe20000400000 */
[C---:B------:R-:W-:Y:S01]  /*8990*/  FMUL R3, R38.reuse, R6 ;  /* 0x0000000626037220 */ /* 0x040fe20000400000 */
[C---:B------:R-:W-:Y:S01]  /*89a0*/  FMUL R7, R38.reuse, R7 ;  /* 0x0000000726077220 */ /* 0x040fe20000400000 */
[C---:B------:R-:W-:Y:S01]  /*89b0*/  FMUL R6, R38.reuse, R10 ;  /* 0x0000000a26067220 */ /* 0x040fe20000400000 */
[----:B------:R-:W-:Y:S01]  /*89c0*/  F2FP.F16.E5M2.UNPACK_B R67, R78.H1 ;  /* 0x0000004eff43723e */ /* 0x000fe200030004ff */
[C---:B------:R-:W-:Y:S01]  /*89d0*/  FFMA R3, R41.reuse, R44, R3 ;  /* 0x0000002c29037223 */ /* 0x040fe20000000003 */
[C---:B------:R-:W-:Y:S01]  /*89e0*/  FFMA R7, R41.reuse, R46, R7 ;  /* 0x0000002e29077223 */ /* 0x040fe20000000007 */
[----:B------:R-:W-:Y:S01]  /*89f0*/  F2FP.F16.E5M2.UNPACK_B R40, R79 ;  /* 0x0000004fff28723e */ /* 0x000fe200020004ff */
[C---:B------:R-:W-:Y:S01]  /*8a00*/  FFMA R4, R41.reuse, R43, R4 ;  /* 0x0000002b29047223 */ /* 0x040fe20000000004 */
[C---:B------:R-:W-:Y:S01]  /*8a10*/  FFMA R5, R41.reuse, R48, R5 ;  /* 0x0000003029057223 */ /* 0x040fe20000000005 */
[----:B------:R-:W-:Y:S01]  /*8a20*/  F2FP.F16.E5M2.UNPACK_B R42, R79.H1 ;  /* 0x0000004fff2a723e */ /* 0x000fe200030004ff */
[----:B------:R-:W-:Y:S01]  /*8a30*/  FFMA R6, R41, R45, R6 ;  /* 0x0000002d29067223 */ /* 0x000fe20000000006 */
[----:B------:R-:W-:Y:S01]  /*8a40*/  F2FP.SATFINITE.E5M2.F32.PACK_AB_MERGE_C R101, R7, R3, RZ ;  /* 0x000000030765723e */ /* 0x000fe200048060ff */
[C---:B------:R-:W-:Y:S01]  /*8a50*/  FMUL R11, R38.reuse, R11 ;  /* 0x0000000b260b7220 */ /* 0x040fe20000400000 */
[C---:B------:R-:W-:Y:S01]  /*8a60*/  FMUL R10, R38.reuse, R14 ;  /* 0x0000000e260a7220 */ /* 0x040fe20000400000 */
[----:B------:R-:W-:Y:S01]  /*8a70*/  FMUL R15, R38, R15 ;  /* 0x0000000f260f7220 */ /* 0x000fe20000400000 */
[----:B------:R-:W-:Y:S01]  /*8a80*/  F2FP.SATFINITE.E5M2.F32.PACK_AB_MERGE_C R100, R2, R0, R101 ;  /* 0x000000000264723e */ /* 0x000fe20004806065 */
[C---:B------:R-:W-:Y:S01]  /*8a90*/  FFMA R11, R41.reuse, R50, R11 ;  /* 0x00000032290b7223 */ /* 0x040fe2000000000b */
[----:B------:R-:W-:Y:S01]  /*8aa0*/  FFMA R8, R41, R47, R8 ;  /* 0x0000002f29087223 */ /* 0x000fe20000000008 */
[----:B------:R-:W-:Y:S01]  /*8ab0*/  ISETP.NE.AND P0, PT, R97, RZ, PT ;  /* 0x000000ff6100720c */ /* 0x000fe20003f05270 */
[----:B------:R-:W-:Y:S01]  /*8ac0*/  FFMA R9, R41, R52, R9 ;  /* 0x0000003429097223 */ /* 0x000fe20000000009 */
[--C-:B------:R-:W-:Y:S01]  /*8ad0*/  HADD2.F32 R53, -RZ, R55.reuse.H0_H0 ;  /* 0x20000037ff357230 */ /* 0x100fe20000004100 */
[----:B------:R-:W-:Y:S01]  /*8ae0*/  F2FP.SATFINITE.E5M2.F32.PACK_AB_MERGE_C R101, R11, R6, RZ ;  /* 0x000000060b65723e */ /* 0x000fe200048060ff */
[C---:B------:R-:W-:Y:S01]  /*8af0*/  FFMA R10, R41.reuse, R49, R10 ;  /* 0x00000031290a7223 */ /* 0x040fe2000000000a */
[C---:B------:R-:W-:Y:S01]  /*8b00*/  FFMA R15, R41.reuse, R54, R15 ;  /* 0x00000036290f7223 */ /* 0x040fe2000000000f */
[----:B------:R-:W-:Y:S01]  /*8b10*/  FFMA R12, R41, R51, R12 ;  /* 0x00000033290c7223 */ /* 0x000fe2000000000c */
[----:B------:R-:W-:Y:S01]  /*8b20*/  F2FP.SATFINITE.E5M2.F32.PACK_AB_MERGE_C R101, R5, R4, R101 ;  /* 0x000000040565723e */ /* 0x000fe20004806065 */
[----:B------:R-:W-:Y:S01]  /*8b30*/  FFMA R13, R41, R56, R13 ;  /* 0x00000038290d7223 */ /* 0x000fe2000000000d */
[----:B------:R-:W-:Y:S01]  /*8b40*/  HADD2.F32 R58, -RZ, R55.H1_H1 ;  /* 0x30000037ff3a7230 */ /* 0x000fe20000004100 */
[----:B------:R-:W-:Y:S01]  /*8b50*/  F2FP.SATFINITE.E5M2.F32.PACK_AB_MERGE_C R102, R15, R10, RZ ;  /* 0x0000000a0f66723e */ /* 0x000fe200048060ff */
[----:B------:R-:W-:Y:S02]  /*8b60*/  HADD2.F32 R55, -RZ, R57.H0_H0 ;  /* 0x20000039ff377230 */ /* 0x000fe40000004100 */
[C---:B------:R-:W-:Y:S01]  /*8b70*/  FMUL R14, R38.reuse, R18 ;  /* 0x00000012260e7220 */ /* 0x040fe20000400000 */
[C---:B------:R-:W-:Y:S01]  /*8b80*/  FMUL R19, R38.reuse, R19 ;  /* 0x0000001326137220 */ /* 0x040fe20000400000 */
[--C-:B------:R-:W-:Y:S02]  /*8b90*/  HADD2.F32 R57, -RZ, R59.reuse.H0_H0 ;  /* 0x2000003bff397230 */ /* 0x100fe40000004100 */
[C---:B------:R-:W-:Y:S01]  /*8ba0*/  FMUL R18, R38.reuse, R22 ;  /* 0x0000001626127220 */ /* 0x040fe20000400000 */
[C---:B------:R-:W-:Y:S01]  /*8bb0*/  FFMA R14, R41.reuse, R53, R14 ;  /* 0x00000035290e7223 */ /* 0x040fe2000000000e */
[----:B------:R-:W-:Y:S02]  /*8bc0*/  HADD2.F32 R62, -RZ, R59.H1_H1 ;  /* 0x3000003bff3e7230 */ /* 0x000fe40000004100 */
[C---:B------:R-:W-:Y:S01]  /*8bd0*/  FFMA R19, R41.reuse, R58, R19 ;  /* 0x0000003a29137223 */ /* 0x040fe20000000013 */
[----:B------:R-:W-:Y:S02]  /*8be0*/  HADD2.F32 R59, -RZ, R61.H0_H0 ;  /* 0x2000003dff3b7230 */ /* 0x000fe40000004100 */
[C---:B------:R-:W-:Y:S01]  /*8bf0*/  FMUL R23, R38.reuse, R23 ;  /* 0x0000001726177220 */ /* 0x040fe20000400000 */
[C---:B------:R-:W-:Y:S01]  /*8c00*/  FFMA R16, R41.reuse, R55, R16 ;  /* 0x0000003729107223 */ /* 0x040fe20000000010 */
[C---:B------:R-:W-:Y:S01]  /*8c10*/  FFMA R17, R41.reuse, R60, R17 ;  /* 0x0000003c29117223 */ /* 0x040fe20000000011 */
[--C-:B------:R-:W-:Y:S02]  /*8c20*/  HADD2.F32 R61, -RZ, R63.reuse.H0_H0 ;  /* 0x2000003fff3d7230 */ /* 0x100fe40000004100 */
[C---:B------:R-:W-:Y:S01]  /*8c30*/  FFMA R18, R41.reuse, R57, R18 ;  /* 0x0000003929127223 */ /* 0x040fe20000000012 */
[----:B------:R-:W-:Y:S02]  /*8c40*/  HADD2.F32 R66, -RZ, R63.H1_H1 ;  /* 0x3000003fff427230 */ /* 0x000fe40000004100 */
[C---:B------:R-:W-:Y:S01]  /*8c50*/  FMUL R22, R38.reuse, R26 ;  /* 0x0000001a26167220 */ /* 0x040fe20000400000 */
[----:B------:R-:W-:Y:S02]  /*8c60*/  HADD2.F32 R63, -RZ, R65.H0_H0 ;  /* 0x20000041ff3f7230 */ /* 0x000fe40000004100 */
[C---:B------:R-:W-:Y:S01]  /*8c70*/  FFMA R23, R41.reuse, R62, R23 ;  /* 0x0000003e29177223 */ /* 0x040fe20000000017 */
[C---:B------:R-:W-:Y:S01]  /*8c80*/  FMUL R27, R38.reuse, R27 ;  /* 0x0000001b261b7220 */ /* 0x040fe20000400000 */
[C---:B------:R-:W-:Y:S01]  /*8c90*/  FFMA R20, R41.reuse, R59, R20 ;  /* 0x0000003b29147223 */ /* 0x040fe20000000014 */
[C---:B------:R-:W-:Y:S01]  /*8ca0*/  FFMA R21, R41.reuse, R64, R21 ;  /* 0x0000004029157223 */ /* 0x040fe20000000015 */
[--C-:B------:R-:W-:Y:S02]  /*8cb0*/  HADD2.F32 R65, -RZ, R67.reuse.H0_H0 ;  /* 0x20000043ff417230 */ /* 0x100fe40000004100 */
[C---:B------:R-:W-:Y:S01]  /*8cc0*/  FFMA R22, R41.reuse, R61, R22 ;  /* 0x0000003d29167223 */ /* 0x040fe20000000016 */
[----:B------:R-:W-:Y:S02]  /*8cd0*/  HADD2.F32 R70, -RZ, R67.H1_H1 ;  /* 0x30000043ff467230 */ /* 0x000fe40000004100 */
[C---:B------:R-:W-:Y:S01]  /*8ce0*/  FMUL R26, R38.reuse, R30 ;  /* 0x0000001e261a7220 */ /* 0x040fe20000400000 */
[--C-:B------:R-:W-:Y:S02]  /*8cf0*/  HADD2.F32 R67, -RZ, R40.reuse.H0_H0 ;  /* 0x20000028ff437230 */ /* 0x100fe40000004100 */
[C---:B------:R-:W-:Y:S01]  /*8d00*/  FFMA R27, R41.reuse, R66, R27 ;  /* 0x00000042291b7223 */ /* 0x040fe2000000001b */
[C---:B------:R-:W-:Y:S01]  /*8d10*/  FMUL R31, R38.reuse, R31 ;  /* 0x0000001f261f7220 */ /* 0x040fe20000400000 */
[C---:B------:R-:W-:Y:S01]  /*8d20*/  FFMA R24, R41.reuse, R63, R24 ;  /* 0x0000003f29187223 */ /* 0x040fe20000000018 */
[----:B------:R-:W-:Y:S02]  /*8d30*/  HADD2.F32 R40, -RZ, R40.H1_H1 ;  /* 0x30000028ff287230 */ /* 0x000fe40000004100 */
[C---:B------:R-:W-:Y:S01]  /*8d40*/  FFMA R25, R41.reuse, R68, R25 ;  /* 0x0000004429197223 */ /* 0x040fe20000000019 */
[--C-:B------:R-:W-:Y:S02]  /*8d50*/  HADD2.F32 R69, -RZ, R42.reuse.H0_H0 ;  /* 0x2000002aff457230 */ /* 0x100fe40000004100 */
[C---:B------:R-:W-:Y:S01]  /*8d60*/  FFMA R26, R41.reuse, R65, R26 ;  /* 0x00000041291a7223 */ /* 0x040fe2000000001a */
[----:B------:R-:W-:Y:S02]  /*8d70*/  HADD2.F32 R42, -RZ, R42.H1_H1 ;  /* 0x3000002aff2a7230 */ /* 0x000fe40000004100 */
[C---:B------:R-:W-:Y:S01]  /*8d80*/  FMUL R30, R38.reuse, R34 ;  /* 0x00000022261e7220 */ /* 0x040fe20000400000 */
[----:B------:R-:W-:Y:S01]  /*8d90*/  FFMA R31, R41, R70, R31 ;  /* 0x00000046291f7223 */ /* 0x000fe2000000001f */
[----:B------:R-:W-:Y:S01]  /*8da0*/  FMUL R35, R38, R35 ;  /* 0x0000002326237220 */ /* 0x000fe20000400000 */
[----:B------:R-:W-:Y:S01]  /*8db0*/  F2FP.SATFINITE.E5M2.F32.PACK_AB_MERGE_C R103, R19, R14, RZ ;  /* 0x0000000e1367723e */ /* 0x000fe200048060ff */
[C---:B------:R-:W-:Y:S01]  /*8dc0*/  FFMA R28, R41.reuse, R67, R28 ;  /* 0x00000043291c7223 */ /* 0x040fe2000000001c */
[C---:B------:R-:W-:Y:S01]  /*8dd0*/  FFMA R29, R41.reuse, R40, R29 ;  /* 0x00000028291d7223 */ /* 0x040fe2000000001d */
[C---:B------:R-:W-:Y:S01]  /*8de0*/  FFMA R30, R41.reuse, R69, R30 ;  /* 0x00000045291e7223 */ /* 0x040fe2000000001e */
[----:B------:R-:W-:Y:S01]  /*8df0*/  FFMA R35, R41, R42, R35 ;  /* 0x0000002a29237223 */ /* 0x000fe20000000023 */
[----:B------:R-:W-:Y:S02]  /*8e00*/  F2FP.SATFINITE.E5M2.F32.PACK_AB_MERGE_C R102, R9, R8, R102 ;  /* 0x000000080966723e */ /* 0x000fe40004806066 */
[----:B------:R-:W-:Y:S02]  /*8e10*/  F2FP.SATFINITE.E5M2.F32.PACK_AB_MERGE_C R103, R13, R12, R103 ;  /* 0x0000000c0d67723e */ /* 0x000fe40004806067 */
[----:B------:R-:W-:Y:S02]  /*8e20*/  F2FP.SATFINITE.E5M2.F32.PACK_AB_MERGE_C R104, R23, R18, RZ ;  /* 0x000000121768723e */ /* 0x000fe400048060ff */
[----:B------:R-:W-:Y:S01]  /*8e30*/  F2FP.SATFINITE.E5M2.F32.PACK_AB_MERGE_C R105, R27, R22, RZ ;  /* 0x000000161b69723e */ /* 0x000fe200048060ff */
[----:B------:R1:W-:Y:S01]  /*8e40*/  STS.128 [R84+UR44+0x2500], R100 ;  /* 0x0025006454007988 */ /* 0x0003e20008000c2c */
[----:B------:R-:W-:Y:S02]  /*8e50*/  F2FP.SATFINITE.E5M2.F32.PACK_AB_MERGE_C R110, R31, R26, RZ ;  /* 0x0000001a1f6e723e */ /* 0x000fe400048060ff */
[----:B------:R-:W-:Y:S02]  /*8e60*/  F2FP.SATFINITE.E5M2.F32.PACK_AB_MERGE_C R111, R35, R30, RZ ;  /* 0x0000001e236f723e */ /* 0x000fe400048060ff */
[----:B------:R-:W-:Y:S02]  /*8e70*/  F2FP.SATFINITE.E5M2.F32.PACK_AB_MERGE_C R104, R17, R16, R104 ;  /* 0x000000101168723e */ /* 0x000fe40004806068 */
[----:B------:R-:W-:Y:S02]  /*8e80*/  F2FP.SATFINITE.E5M2.F32.PACK_AB_MERGE_C R105, R21, R20, R105 ;  /* 0x000000141569723e */ /* 0x000fe40004806069 */
[----:B------:R-:W-:Y:S02]  /*8e90*/  F2FP.SATFINITE.E5M2.F32.PACK_AB_MERGE_C R106, R25, R24, R110 ;  /* 0x00000018196a723e */ /* 0x000fe4000480606e */
[----:B------:R-:W-:Y:S02]  /*8ea0*/  F2FP.SATFINITE.E5M2.F32.PACK_AB_MERGE_C R107, R29, R28, R111 ;  /* 0x0000001c1d6b723e */ /* 0x000fe4000480606f */
[----:B------:R-:W-:Y:S02]  /*8eb0*/  LEA R109, R93, UR44, 0x3 ;  /* 0x0000002c5d6d7c11 */ /* 0x000fe4000f8e18ff */
[----:B------:R-:W-:Y:S01]  /*8ec0*/  @P6 SHF.L.U32 R110, R92, 0x1f, RZ ;  /* 0x0000001f5c6e6819 */ /* 0x000fe200000006ff */
[----:B------:R1:W-:Y:S01]  /*8ed0*/  STS.128 [R98+0x2500], R104 ;  /* 0x0025006862007388 */ /* 0x0003e20000000c00 */
[----:B------:R-:W-:Y:S01]  /*8ee0*/  @!PT LDS RZ, [RZ] ;  /* 0x00000000fffff984 */ /* 0x000fe20000000800 */
[----:B------:R-:W-:Y:S01]  /*8ef0*/  @!PT LDS RZ, [RZ] ;  /* 0x00000000fffff984 */ /* 0x000fe20000000800 */
[----:B------:R-:W-:Y:S01]  /*8f00*/  @!PT LDS RZ, [RZ] ;  /* 0x00000000fffff984 */ /* 0x000fe20000000800 */
[----:B------:R-:W-:Y:S01]  /*8f10*/  @!PT LDS RZ, [RZ] ;  /* 0x00000000fffff984 */ /* 0x000fe20000000800 */
[----:B------:R2:W-:Y:S07]  /*8f20*/  MEMBAR.ALL.CTA ;  /* 0x0000000000007992 */ /* 0x0005ee0000008000 */
[----:B--2---:R-:W2:Y:S02]  /*8f30*/  FENCE.VIEW.ASYNC.S ;  /* 0x00000000000073c6 */ /* 0x004ea40000000000 */
[----:B--2---:R-:W-:Y:S06]  /*8f40*/  BAR.SYNC.DEFER_BLOCKING 0x1, 0x80 ;  /* 0x0042000000007b1d */ /* 0x004fec0000010000 */
[----:B------:R-:W-:Y:S05]  /*8f50*/  @P0 BRA `(.L_x_162) ;  /* 0x00000000003c0947 */ /* 0x000fea0003800000 */
[----:B------:R-:W2:Y:S01]  /*8f60*/  LDCU.64 UR6, c[0x0][0x348] ;  /* 0x00006900ff0677ac */ /* 0x000ea20008000a00 */
[----:B------:R-:W-:Y:S01]  /*8f70*/  UIADD3 UR4, UPT, UPT, UR44, 0x2500, URZ ;  /* 0x000025002c047890 */ /* 0x000fe2000fffe0ff */
[----:B------:R-:W-:Y:S01]  /*8f80*/  UMOV UR51, UR36 ;  /* 0x0000002400337c82 */ /* 0x000fe20008000000 */
[----:B------:R-:W-:Y:S02]  /*8f90*/  UIADD3 UR9, UPT, UPT, UR49, 0x40, URZ ;  /* 0x0000004031097890 */ /* 0x000fe4000fffe0ff */
[----:B------:R-:W-:Y:S02]  /*8fa0*/  UIADD3 UR8, UPT, UPT, UR44, 0x2d00, URZ ;  /* 0x00002d002c087890 */ /* 0x000fe4000fffe0ff */
[----:B------:R-:W-:Y:S01]  /*8fb0*/  MOV R96, UR4 ;  /* 0x0000000400607c02 */ /* 0x000fe20008000f00 */
[----:B------:R-:W-:Y:S01]  /*8fc0*/  UMOV UR10, UR50 ;  /* 0x00000032000a7c82 */ /* 0x000fe20008000000 */
[----:B------:R-:W-:Y:S02]  /*8fd0*/  UMOV UR11, UR36 ;  /* 0x00000024000b7c82 */ /* 0x000fe40008000000 */
[----:B------:R-:W-:Y:S01]  /*8fe0*/  R2UR UR48, R96 ;  /* 0x00000000603072ca */ /* 0x000fe200000e0000 */
[----:B--2---:R-:W-:Y:S04]  /*8ff0*/  UIADD3 UR4, UP0, UPT, UR6, 0x680, URZ ;  /* 0x0000068006047890 */ /* 0x004fe8000ff1e0ff */
[----:B------:R-:W-:Y:S09]  /*9000*/  UIADD3.X UR5, UPT, UPT, URZ, UR7, URZ, UP0, !UPT ;  /* 0x00000007ff057290 */ /* 0x000ff200087fe4ff */
[----:B------:R2:W-:Y:S01]  /*9010*/  UTMASTG.3D [UR48], [UR4] ;  /* 0x00000030040073b5 */ /* 0x0005e20008010000 */
[----:B------:R2:W-:Y:S01]  /*9020*/  UTMASTG.3D [UR8], [UR4] ;  /* 0x00000008040073b5 */ /* 0x0005e20008010000 */
[----:B------:R0:W-:Y:S01]  /*9030*/  UTMACMDFLUSH ;  /* 0x00000000000079b7 */ /* 0x0001e20000000000 */
[----:B--2---:R-:W-:Y:S04]  /*9040*/  DEPBAR.LE SB0, 0x1 ;  /* 0x000080400000791a */ /* 0x004fe80000000000 */
.L_x_162:
[----:B------:R-:W-:Y:S05]  /*9050*/  BSYNC.RECONVERGENT B0 ;  /* 0x0000000000007941 */ /* 0x000fea0003800200 */
.L_x_161:
[----:B------:R-:W-:Y:S06]  /*9060*/  BAR.SYNC.DEFER_BLOCKING 0x1, 0x80 ;  /* 0x0042000000007b1d */ /* 0x000fec0000010000 */
[----:B------:R-:W2:Y:S01]  /*9070*/  @P6 SYNCS.PHASECHK.TRANS64.TRYWAIT P0, [R109+URZ+0x340], R110 ;  /* 0x0003406e6d0065a7 */ /* 0x000ea200080011ff */
[----:B------:R-:W-:Y:S01]  /*9080*/  BSSY B1, `(.L_x_163) ;  /* 0x0000020000017945 */ /* 0x000fe20003800000 */
[----:B--2---:R-:W-:Y:S03]  /*9090*/  @P6 SEL R71, RZ, 0x1, !P0 ;  /* 0x00000001ff476807 */ /* 0x004fe60004000000 */
[----:B------:R-:W-:Y:S05]  /*90a0*/  @!P6 BRA `(.L_x_164) ;  /* 0x000000000074e947 */ /* 0x000fea0003800000 */
[----:B------:R-:W-:Y:S01]  /*90b0*/  ISETP.NE.AND P1, PT, R99, RZ, PT ;  /* 0x000000ff6300720c */ /* 0x000fe20003f25270 */
[----:B------:R-:W-:Y:S01]  /*90c0*/  BSSY B0, `(.L_x_165) ;  /* 0x0000009000007945 */ /* 0x000fe20003800000 */
[----:B------:R-:W-:Y:S11]  /*90d0*/  ISETP.NE.AND P0, PT, R71, RZ, PT ;  /* 0x000000ff4700720c */ /* 0x000ff60003f05270 */
[----:B------:R-:W-:Y:S05]  /*90e0*/  @P1 IMAD R0, R93, 0x1000, R84 ;  /* 0x000010005d001824 */ /* 0x000fea00078e0254 */
[----:B------:R-:W-:Y:S05]  /*90f0*/  @P1 IADD3 R3, PT, PT, R0, UR44, RZ ;  /* 0x0000002c00031c10 */ /* 0x000fea000fffe0ff */
[----:B------:R-:W-:Y:S01]  /*9100*/  @P1 IMAD.IADD R3, R3, 0x1, R108 ;  /* 0x0000000103031824 */ /* 0x000fe200078e026c */
[----:B------:R-:W-:Y:S06]  /*9110*/  @P0 BRA `(.L_x_166) ;  /* 0x00000000000c0947 */ /* 0x000fec0003800000 */
[----:B------:R-:W-:Y:S04]  /*9120*/  SHF.L.U32 R2, R92, 0x1f, RZ ;  /* 0x0000001f5c027819 */ /* 0x000fe800000006ff */
[----:B------:R-:W2:Y:S02]  /*9130*/  SYNCS.PHASECHK.TRANS64.TRYWAIT P0, [R109+URZ+0x340], R2 ;  /* 0x000340026d0075a7 */ /* 0x000ea400080011ff */
[----:B--2---:R-:W-:Y:S05]  /*9140*/  @!P0 BRA `(.L_x_167) ;  /* 0x0000002800908947 */ /* 0x004fea0003800000 */
.L_x_166:
[----:B------:R-:W-:Y:S05]  /*9150*/  BSYNC B0 ;  /* 0x0000000000007941 */ /* 0x000fea0003800000 */
.L_x_165:
[----:B------:R-:W-:Y:S01]  /*9160*/  ISETP.NE.AND P0, PT, R99, RZ, PT ;  /* 0x000000ff6300720c */ /* 0x000fe20003f05270 */
[----:B--2---:R-:W-:Y:S02]  /*9170*/  VIADD R109, R109, 0x350 ;  /* 0x000003506d6d7836 */ /* 0x004fe40000000000 */
[----:B------:R-:W-:Y:S02]  /*9180*/  IMAD.U32 R2, RZ, RZ, UR46 ;  /* 0x0000002eff027e24 */ /* 0x000fe4000f8e00ff */
[----:B------:R-:W-:Y:S03]  /*9190*/  VIADD R93, R93, 0x1 ;  /* 0x000000015d5d7836 */ /* 0x000fe60000000000 */
[----:B------:R-:W-:Y:S05]  /*91a0*/  PRMT R2, R2, 0x654, R109 ;  /* 0x0000065402027816 */ /* 0x000fea000000006d */
[----:B------:R2:W3:Y:S04]  /*91b0*/  @P0 LDS.128 R72, [R0+UR44+0x500] ;  /* 0x0005002c00480984 */ /* 0x0004e80008000c00 */
[----:B------:R2:W4:Y:S01]  /*91c0*/  @P0 LDS.128 R76, [R3+0x500] ;  /* 0x00050000034c0984 */ /* 0x0005220000000c00 */
        /* <DEDUP_REMOVED lines=11> */
.L_x_164:
[----:B------:R-:W-:Y:S05]  /*9280*/  BSYNC B1 ;  /* 0x0000000000017941 */ /* 0x000fea0003800000 */
.L_x_163:
[----:B--2---:R-:W-:Y:S05]  /*9290*/  VIADD R0, R39, 0x20 ;  /* 0x0000002027007836 */ /* 0x004fea0000000000 */
[----:B------:R-:W-:Y:S04]  /*92a0*/  SHF.R.U32.HI R0, RZ, 0x15, R0 ;  /* 0x00000015ff007819 */ /* 0x000fe80000011600 */
[----:B------:R-:W-:Y:S11]  /*92b0*/  LOP3.LUT P0, RZ, R0, 0x3, R87, 0x48, !PT ;  /* 0x0000000300ff7812 */ /* 0x000ff60007804857 */
[----:B------:R-:W-:Y:S02]  /*92c0*/  @!UPT UIADD3 URZ, UPT, UPT, URZ, URZ, URZ ;  /* 0x000000fffffff290 */ /* 0x000fe4000fffe0ff */
[----:B------:R-:W-:Y:S05]  /*92d0*/  @!P0 BRA `(.L_x_168) ;  /* 0x0000000000408947 */ /* 0x000fea0003800000 */
[----:B------:R-:W2:Y:S01]  /*92e0*/  LDCU.64 UR8, c[0x4][0x70] ;  /* 0x01000e00ff0877ac */ /* 0x000ea20008000a00 */
[----:B------:R-:W-:Y:S01]  /*92f0*/  MOV R3, 0x0 ;  /* 0x0000000000037802 */ /* 0x000fe20000000f00 */
[----:B------:R-:W-:Y:S02]  /*9300*/  HFMA2 R12, -RZ, RZ, 0, 5.9604644775390625e-08 ;  /* 0x00000001ff0c7431 */ /* 0x000fe400000001ff */
[----:B------:R-:W-:Y:S02]  /*9310*/  IMAD.MOV.U32 R8, RZ, RZ, 0x192 ;  /* 0x00000192ff087424 */ /* 0x000fe400078e00ff */
[----:B------:R-:W-:Y:S01]  /*9320*/  IMAD.MOV.U32 R13, RZ, RZ, RZ ;  /* 0x000000ffff0d7224 */ /* 0x000fe200078e00ff */
[----:B------:R-:W5:Y:S01]  /*9330*/  LDCU.64 UR6, c[0x4][0x78] ;  /* 0x01000f00ff0677ac */ /* 0x000f620008000a00 */
[----:B------:R-:W1:Y:S01]  /*9340*/  LDC.64 R2, c[0x4][R3] ;  /* 0x0100000003027b82 */ /* 0x000e620000000a00 */
[----:B------:R-:W3:Y:S01]  /*9350*/  LDCU.64 UR4, c[0x4][0x10] ;  /* 0x01000200ff0477ac */ /* 0x000ee20008000a00 */
[----:B--2---:R-:W-:Y:S01]  /*9360*/  MOV R5, UR9 ;  /* 0x0000000900057c02 */ /* 0x004fe20008000f00 */
[----:B------:R-:W-:Y:S01]  /*9370*/  IMAD.U32 R4, RZ, RZ, UR8 ;  /* 0x00000008ff047e24 */ /* 0x000fe2000f8e00ff */
[----:B-----5:R-:W-:Y:S01]  /*9380*/  MOV R7, UR7 ;  /* 0x0000000700077c02 */ /* 0x020fe20008000f00 */
[----:B------:R-:W-:Y:S01]  /*9390*/  IMAD.U32 R6, RZ, RZ, UR6 ;  /* 0x00000006ff067e24 */ /* 0x000fe2000f8e00ff */
[----:B---3--:R-:W-:Y:S01]  /*93a0*/  MOV R11, UR5 ;  /* 0x00000005000b7c02 */ /* 0x008fe20008000f00 */
[----:B------:R-:W-:Y:S02]  /*93b0*/  IMAD.U32 R10, RZ, RZ, UR4 ;  /* 0x00000004ff0a7e24 */ /* 0x000fe4000f8e00ff */
[----:B------:R-:W-:Y:S07]  /*93c0*/  LEPC R20, `(.L_x_168) ;  /* 0x000000001014794e */ /* 0x000fee0000000000 */
[----:B-1--4-:R-:W-:Y:S05]  /*93d0*/  CALL.ABS.NOINC R2 ;  /* 0x0000000002007343 */ /* 0x012fea0003c00000 */
.L_x_168:
[----:B------:R-:W-:Y:S01]  /*93e0*/  ISETP.NE.AND P0, PT, R97, RZ, PT ;  /* 0x000000ff6100720c */ /* 0x000fe20003f05270 */
[----:B------:R-:W-:Y:S05]  /*93f0*/  WARPSYNC.ALL ;  /* 0x0000000000007948 */ /* 0x000fea0003800000 */
[----:B------:R-:W-:Y:S01]  /*9400*/  R2UR UR4, R39 ;  /* 0x00000000270472ca */ /* 0x000fe200000e0000 */
[----:B------:R-:W-:Y:S01]  /*9410*/  BSSY.RECONVERGENT B0, `(.L_x_169) ;  /* 0x00000a0000007945 */ /* 0x000fe20003800200 */
[-C--:B---3--:R-:W-:Y:S02]  /*9420*/  F2FP.F16.E5M2.UNPACK_B R42, R72.reuse ;  /* 0x00000048ff2a723e */ /* 0x088fe400020004ff */
[----:B------:R-:W-:Y:S02]  /*9430*/  F2FP.F16.E5M2.UNPACK_B R72, R72.H1 ;  /* 0x00000048ff48723e */ /* 0x000fe400030004ff */
[-C--:B------:R-:W-:Y:S01]  /*9440*/  F2FP.F16.E5M2.UNPACK_B R46, R73.reuse ;  /* 0x00000049ff2e723e */ /* 0x080fe200020004ff */
[--C-:B------:R-:W-:Y:S01]  /*9450*/  HADD2.F32 R40, -RZ, R42.reuse.H0_H0 ;  /* 0x2000002aff287230 */ /* 0x100fe20000004100 */
[----:B------:R-:W-:Y:S01]  /*9460*/  F2FP.F16.E5M2.UNPACK_B R73, R73.H1 ;  /* 0x00000049ff49723e */ /* 0x000fe200030004ff */
[----:B------:R-:W-:Y:S01]  /*9470*/  HADD2.F32 R42, -RZ, R42.H1_H1 ;  /* 0x3000002aff2a7230 */ /* 0x000fe20000004100 */
[-C--:B------:R-:W-:Y:S01]  /*9480*/  F2FP.F16.E5M2.UNPACK_B R50, R74.reuse ;  /* 0x0000004aff32723e */ /* 0x080fe200020004ff */
[----:B------:R-:W-:Y:S01]  /*9490*/  HADD2.F32 R43, -RZ, R72.H0_H0 ;  /* 0x20000048ff2b7230 */ /* 0x000fe20000004100 */
[----:B------:R-:W-:Y:S01]  /*94a0*/  F2FP.F16.E5M2.UNPACK_B R74, R74.H1 ;  /* 0x0000004aff4a723e */ /* 0x000fe200030004ff */
[----:B------:R-:W2:Y:S01]  /*94b0*/  LDTM.x32 R4, tmem[UR4+0x20] ;  /* 0x00002004000479ee */ /* 0x000ea200082c0000 */
[----:B------:R-:W-:Y:S01]  /*94c0*/  NOP ;  /* 0x0000000000007918 */ /* 0x000fe20000000000 */
[----:B------:R-:W-:Y:S01]  /*94d0*/  IADD3 R90, PT, PT, R90, 0x3b0, RZ ;  /* 0x000003b05a5a7810 */ /* 0x000fe20007ffe0ff */
[--C-:B------:R-:W-:Y:S01]  /*94e0*/  HADD2.F32 R45, -RZ, R46.reuse.H0_H0 ;  /* 0x2000002eff2d7230 */ /* 0x100fe20000004100 */
[----:B------:R-:W-:Y:S01]  /*94f0*/  F2FP.F16.E5M2.UNPACK_B R54, R75 ;  /* 0x0000004bff36723e */ /* 0x000fe200020004ff */
[----:B------:R-:W-:Y:S01]  /*9500*/  HADD2.F32 R46, -RZ, R46.H1_H1 ;  /* 0x3000002eff2e7230 */ /* 0x000fe20000004100 */
[----:B------:R-:W-:Y:S01]  /*9510*/  LOP3.LUT R90, R90, 0xfefffff8, RZ, 0xc0, !PT ;  /* 0xfefffff85a5a7812 */ /* 0x000fe200078ec0ff */
[--C-:B------:R-:W-:Y:S01]  /*9520*/  HADD2.F32 R49, -RZ, R50.reuse.H0_H0 ;  /* 0x20000032ff317230 */ /* 0x100fe20000004100 */
[----:B----4-:R-:W-:Y:S01]  /*9530*/  F2FP.F16.E5M2.UNPACK_B R58, R76 ;  /* 0x0000004cff3a723e */ /* 0x010fe200020004ff */
[----:B------:R-:W-:Y:S01]  /*9540*/  HADD2.F32 R50, -RZ, R50.H1_H1 ;  /* 0x30000032ff327230 */ /* 0x000fe20000004100 */
[----:B--2---:R2:W-:Y:S01]  /*9550*/  SYNCS.ARRIVE.TRANS64.RED.A1T0 RZ, [R90+URZ], RZ ;  /* 0x000000ff5aff79a7 */ /* 0x0045e200081004ff */
[--C-:B------:R-:W-:Y:S01]  /*9560*/  HADD2.F32 R53, -RZ, R54.reuse.H0_H0 ;  /* 0x20000036ff357230 */ /* 0x100fe20000004100 */
[----:B------:R-:W-:Y:S01]  /*9570*/  F2FP.F16.E5M2.UNPACK_B R62, R77 ;  /* 0x0000004dff3e723e */ /* 0x000fe200020004ff */
[----:B------:R-:W-:Y:S01]  /*9580*/  HADD2.F32 R54, -RZ, R54.H1_H1 ;  /* 0x30000036ff367230 */ /* 0x000fe20000004100 */
[----:B------:R-:W-:Y:S01]  /*9590*/  F2FP.F16.E5M2.UNPACK_B R66, R78 ;  /* 0x0000004eff42723e */ /* 0x000fe200020004ff */
[--C-:B------:R-:W-:Y:S01]  /*95a0*/  HADD2.F32 R57, -RZ, R58.reuse.H0_H0 ;  /* 0x2000003aff397230 */ /* 0x100fe20000004100 */
[----:B------:R-:W-:Y:S01]  /*95b0*/  F2FP.F16.E5M2.UNPACK_B R70, R79 ;  /* 0x0000004fff46723e */ /* 0x000fe200020004ff */
[----:B------:R-:W-:Y:S01]  /*95c0*/  HADD2.F32 R58, -RZ, R58.H1_H1 ;  /* 0x3000003aff3a7230 */ /* 0x000fe20000004100 */
[----:B------:R-:W-:Y:S01]  /*95d0*/  F2FP.F16.E5M2.UNPACK_B R75, R75.H1 ;  /* 0x0000004bff4b723e */ /* 0x000fe200030004ff */
[--C-:B------:R-:W-:Y:S01]  /*95e0*/  HADD2.F32 R61, -RZ, R62.reuse.H0_H0 ;  /* 0x2000003eff3d7230 */ /* 0x100fe20000004100 */
[----:B------:R-:W-:Y:S01]  /*95f0*/  F2FP.F16.E5M2.UNPACK_B R76, R76.H1 ;  /* 0x0000004cff4c723e */ /* 0x000fe200030004ff */
[----:B------:R-:W-:Y:S01]  /*9600*/  HADD2.F32 R63, -RZ, R62.H1_H1 ;  /* 0x3000003eff3f7230 */ /* 0x000fe20000004100 */
[----:B------:R-:W-:Y:S01]  /*9610*/  F2FP.F16.E5M2.UNPACK_B R77, R77.H1 ;  /* 0x0000004dff4d723e */ /* 0x000fe200030004ff */
[--C-:B------:R-:W-:Y:S02]  /*9620*/  HADD2.F32 R65, -RZ, R66.reuse.H0_H0 ;  /* 0x20000042ff417230 */ /* 0x100fe40000004100 */
[C---:B------:R-:W-:Y:S01]  /*9630*/  FMUL R4, R38.reuse, R4 ;  /* 0x0000000426047220 */ /* 0x040fe20000400000 */
        /* <DEDUP_REMOVED lines=16> */
[--C-:B------:R-:W-:Y:S02]  /*9740*/  HADD2.F32 R69, -RZ, R70.reuse.H0_H0 ;  /* 0x20000046ff457230 */ /* 0x100fe40000004100 */
[C---:B------:R-:W-:Y:S01]  /*9750*/  FMUL R28, R38.reuse, R32 ;  /* 0x00000020261c7220 */ /* 0x040fe20000400000 */
[----:B------:R-:W-:Y:S02]  /*9760*/  HADD2.F32 R70, -RZ, R70.H1_H1 ;  /* 0x30000046ff467230 */ /* 0x000fe40000004100 */
[C---:B------:R-:W-:Y:S01]  /*9770*/  FMUL R29, R38.reuse, R33 ;  /* 0x00000021261d7220 */ /* 0x040fe20000400000 */
[----:B------:R-:W-:Y:S02]  /*9780*/  HADD2.F32 R44, -RZ, R72.H1_H1 ;  /* 0x30000048ff2c7230 */ /* 0x000fe40000004100 */
[C---:B------:R-:W-:Y:S01]  /*9790*/  FMUL R6, R38.reuse, R6 ;  /* 0x0000000626067220 */ /* 0x040fe20000400000 */
[C---:B------:R-:W-:Y:S01]  /*97a0*/  FMUL R7, R38.reuse, R7 ;  /* 0x0000000726077220 */ /* 0x040fe20000400000 */
[--C-:B------:R-:W-:Y:S02]  /*97b0*/  HADD2.F32 R47, -RZ, R73.reuse.H0_H0 ;  /* 0x20000049ff2f7230 */ /* 0x100fe40000004100 */
[C---:B------:R-:W-:Y:S01]  /*97c0*/  FMUL R10, R38.reuse, R10 ;  /* 0x0000000a260a7220 */ /* 0x040fe20000400000 */
[C---:B------:R-:W-:Y:S01]  /*97d0*/  FFMA R6, R41.reuse, R43, R6 ;  /* 0x0000002b29067223 */ /* 0x040fe20000000006 */
[----:B------:R-:W-:Y:S02]  /*97e0*/  HADD2.F32 R48, -RZ, R73.H1_H1 ;  /* 0x30000049ff307230 */ /* 0x000fe40000004100 */
[C---:B------:R-:W-:Y:S01]  /*97f0*/  FFMA R7, R41.reuse, R44, R7 ;  /* 0x0000002c29077223 */ /* 0x040fe20000000007 */
[C---:B------:R-:W-:Y:S01]  /*9800*/  FFMA R8, R41.reuse, R45, R8 ;  /* 0x0000002d29087223 */ /* 0x040fe20000000008 */
[C---:B------:R-:W-:Y:S01]  /*9810*/  FFMA R9, R41.reuse, R46, R9 ;  /* 0x0000002e29097223 */ /* 0x040fe20000000009 */
[----:B------:R-:W-:Y:S01]  /*9820*/  FFMA R10, R41, R47, R10 ;  /* 0x0000002f290a7223 */ /* 0x000fe2000000000a */
[C---:B------:R-:W-:Y:S01]  /*9830*/  FMUL R11, R38.reuse, R11 ;  /* 0x0000000b260b7220 */ /* 0x040fe20000400000 */
[----:B------:R-:W-:Y:S01]  /*9840*/  F2FP.F16.E5M2.UNPACK_B R78, R78.H1 ;  /* 0x0000004eff4e723e */ /* 0x000fe200030004ff */
[--C-:B------:R-:W-:Y:S01]  /*9850*/  HADD2.F32 R51, -RZ, R74.reuse.H0_H0 ;  /* 0x2000004aff337230 */ /* 0x100fe20000004100 */
[----:B-1----:R-:W-:Y:S01]  /*9860*/  F2FP.SATFINITE.E5M2.F32.PACK_AB_MERGE_C R100, R7, R6, RZ ;  /* 0x000000060764723e */ /* 0x002fe200048060ff */
[C---:B------:R-:W-:Y:S01]  /*9870*/  FFMA R11, R41.reuse, R48, R11 ;  /* 0x00000030290b7223 */ /* 0x040fe2000000000b */
[C---:B------:R-:W-:Y:S01]  /*9880*/  FFMA R12, R41.reuse, R49, R12 ;  /* 0x00000031290c7223 */ /* 0x040fe2000000000c */
[----:B------:R-:W-:Y:S01]  /*9890*/  FFMA R13, R41, R50, R13 ;  /* 0x00000032290d7223 */ /* 0x000fe2000000000d */
[----:B------:R-:W-:Y:S01]  /*98a0*/  F2FP.SATFINITE.E5M2.F32.PACK_AB_MERGE_C R100, R5, R4, R100 ;  /* 0x000000040564723e */ /* 0x000fe20004806064 */
[----:B------:R-:W-:Y:S01]  /*98b0*/  HADD2.F32 R52, -RZ, R74.H1_H1 ;  /* 0x3000004aff347230 */ /* 0x000fe20000004100 */
[----:B------:R-:W-:Y:S01]  /*98c0*/  F2FP.SATFINITE.E5M2.F32.PACK_AB_MERGE_C R101, R11, R10, RZ ;  /* 0x0000000a0b65723e */ /* 0x000fe200048060ff */
[C---:B------:R-:W-:Y:S01]  /*98d0*/  FMUL R14, R38.reuse, R14 ;  /* 0x0000000e260e7220 */ /* 0x040fe20000400000 */
[C---:B------:R-:W-:Y:S01]  /*98e0*/  FMUL R15, R38.reuse, R15 ;  /* 0x0000000f260f7220 */ /* 0x040fe20000400000 */
[--C-:B------:R-:W-:Y:S01]  /*98f0*/  HADD2.F32 R55, -RZ, R75.reuse.H0_H0 ;  /* 0x2000004bff377230 */ /* 0x100fe20000004100 */
[----:B------:R-:W-:Y:S01]  /*9900*/  F2FP.SATFINITE.E5M2.F32.PACK_AB_MERGE_C R101, R9, R8, R101 ;  /* 0x000000080965723e */ /* 0x000fe20004806065 */
[C---:B------:R-:W-:Y:S01]  /*9910*/  FFMA R14, R41.reuse, R51, R14 ;  /* 0x00000033290e7223 */ /* 0x040fe2000000000e */
[C---:B------:R-:W-:Y:S01]  /*9920*/  FFMA R15, R41.reuse, R52, R15 ;  /* 0x00000034290f7223 */ /* 0x040fe2000000000f */
[C---:B------:R-:W-:Y:S01]  /*9930*/  FFMA R16, R41.reuse, R53, R16 ;  /* 0x0000003529107223 */ /* 0x040fe20000000010 */
[C---:B------:R-:W-:Y:S01]  /*9940*/  FFMA R17, R41.reuse, R54, R17 ;  /* 0x0000003629117223 */ /* 0x040fe20000000011 */
        /* <DEDUP_REMOVED lines=15> */
[C---:B------:R-:W-:Y:S01]  /*9a40*/  FFMA R23, R41.reuse, R60, R23 ;  /* 0x0000003c29177223 */ /* 0x040fe20000000017 */
[C---:B------:R-:W-:Y:S01]  /*9a50*/  FMUL R27, R38.reuse, R27 ;  /* 0x0000001b261b7220 */ /* 0x040fe20000400000 */
[C---:B------:R-:W-:Y:S01]  /*9a60*/  FFMA R0, R41.reuse, R61, R0 ;  /* 0x0000003d29007223 */ /* 0x040fe20000000000 */
[----:B------:R-:W-:Y:S01]  /*9a70*/  F2FP.F16.E5M2.UNPACK_B R79, R79.H1 ;  /* 0x0000004fff4f723e */ /* 0x000fe200030004ff */
        /* <DEDUP_REMOVED lines=16> */
[----:B------:R-:W-:Y:S01]  /*9b80*/  FFMA R28, R41, R69, R28 ;  /* 0x00000045291c7223 */ /* 0x000fe2000000001c */
[----:B------:R-:W-:Y:S01]  /*9b90*/  F2FP.SATFINITE.E5M2.F32.PACK_AB_MERGE_C R103, R19, R18, RZ ;  /* 0x000000121367723e */ /* 0x000fe200048060ff */
        /* <DEDUP_REMOVED lines=14> */
[----:B--2---:R-:W-:Y:S03]  /*9c80*/  IADD3 R90, PT, PT, R36, 0x1, RZ ;  /* 0x00000001245a7810 */ /* 0x004fe60007ffe0ff */
        /* <DEDUP_REMOVED lines=10> */
[----:B------:R-:W-:Y:S02]  /*9d30*/  UIADD3 UR13, UPT, UPT, UR49, 0x20, URZ ;  /* 0x00000020310d7890 */ /* 0x000fe4000fffe0ff */
[----:B------:R-:W-:Y:S01]  /*9d40*/  UIADD3 UR12, UPT, UPT, UR44, 0x3500, URZ ;  /* 0x000035002c0c7890 */ /* 0x000fe2000fffe0ff */
[----:B------:R-:W-:Y:S01]  /*9d50*/  UMOV UR14, UR50 ;  /* 0x00000032000e7c82 */ /* 0x000fe20008000000 */
[----:B------:R-:W-:Y:S01]  /*9d60*/  UMOV UR15, UR36 ;  /* 0x00000024000f7c82 */ /* 0x000fe20008000000 */
[----:B------:R-:W-:Y:S02]  /*9d70*/  UIADD3 UR9, UPT, UPT, UR49, 0x60, URZ ;  /* 0x0000006031097890 */ /* 0x000fe4000fffe0ff */
[----:B------:R-:W-:Y:S01]  /*9d80*/  UIADD3 UR8, UPT, UPT, UR44, 0x3d00, URZ ;  /* 0x00003d002c087890 */ /* 0x000fe2000fffe0ff */
[----:B------:R-:W-:Y:S01]  /*9d90*/  UMOV UR10, UR50 ;  /* 0x00000032000a7c82 */ /* 0x000fe20008000000 */
[----:B------:R-:W-:Y:S01]  /*9da0*/  UMOV UR11, UR36 ;  /* 0x00000024000b7c82 */ /* 0x000fe20008000000 */
[----:B--2---:R-:W-:Y:S04]  /*9db0*/  UIADD3 UR4, UP0, UPT, UR6, 0x680, URZ ;  /* 0x0000068006047890 */ /* 0x004fe8000ff1e0ff */
[----:B------:R-:W-:Y:S09]  /*9dc0*/  UIADD3.X UR5, UPT, UPT, URZ, UR7, URZ, UP0, !UPT ;  /* 0x00000007ff057290 */ /* 0x000ff200087fe4ff */
[----:B------:R2:W-:Y:S01]  /*9dd0*/  UTMASTG.3D [UR12], [UR4] ;  /* 0x0000000c040073b5 */ /* 0x0005e20008010000 */
[----:B------:R2:W-:Y:S01]  /*9de0*/  UTMASTG.3D [UR8], [UR4] ;  /* 0x00000008040073b5 */ /* 0x0005e20008010000 */
[----:B------:R0:W-:Y:S01]  /*9df0*/  UTMACMDFLUSH ;  /* 0x00000000000079b7 */ /* 0x0001e20000000000 */
[----:B--2---:R-:W-:Y:S04]  /*9e00*/  DEPBAR.LE SB0, 0x1 ;  /* 0x000080400000791a */ /* 0x004fe80000000000 */
.L_x_170:
[----:B------:R-:W-:Y:S05]  /*9e10*/  BSYNC.RECONVERGENT B0 ;  /* 0x0000000000007941 */ /* 0x000fea0003800200 */
.L_x_169:
[----:B------:R-:W-:Y:S01]  /*9e20*/  R2UR UR4, R88 ;  /* 0x00000000580472ca */ /* 0x000fe200000e0000 */
[----:B------:R-:W-:Y:S01]  /*9e30*/  BAR.SYNC.DEFER_BLOCKING 0x1, 0x80 ;  /* 0x0042000000007b1d */ /* 0x000fe20000010000 */
[----:B------:R-:W-:Y:S01]  /*9e40*/  ISETP.NE.AND P0, PT, R91, 0x2, PT ;  /* 0x000000025b00780c */ /* 0x000fe20003f05270 */
[----:B------:R-:W-:Y:S01]  /*9e50*/  UISETP.NE.AND UP0, UPT, UR45, URZ, UPT ;  /* 0x000000ff2d00728c */ /* 0x000fe2000bf05270 */
[----:B------:R-:W-:Y:S01]  /*9e60*/  ISETP.NE.AND P1, PT, R90, 0x4, PT ;  /* 0x000000045a00780c */ /* 0x000fe20003f25270 */
[----:B------:R-:W-:Y:S01]  /*9e70*/  UIADD3 UR24, UPT, UPT, UR37, UR63, URZ ;  /* 0x0000003f25187290 */ /* 0x000fe2000fffe0ff */
[----:B------:R-:W-:Y:S02]  /*9e80*/  SEL R3, RZ, 0x1, P0 ;  /* 0x00000001ff037807 */ /* 0x000fe40000000000 */
[----:B------:R-:W-:Y:S02]  /*9e90*/  SEL R0, RZ, 0x1, P1 ;  /* 0x00000001ff007807 */ /* 0x000fe40000800000 */
[----:B------:R-:W-:Y:S02]  /*9ea0*/  LOP3.LUT R94, R94, R3, RZ, 0x3c, !PT ;  /* 0x000000035e5e7212 */ /* 0x000fe400078e3cff */
[----:B------:R-:W-:Y:S01]  /*9eb0*/  LOP3.LUT R95, R95, R0, RZ, 0x3c, !PT ;  /* 0x000000005f5f7212 */ /* 0x000fe200078e3cff */
[----:B------:R-:W-:Y:S01]  /*9ec0*/  UIADD3 UR20, UPT, UPT, UR38, UR4, URZ ;  /* 0x0000000426147290 */ /* 0x000fe2000fffe0ff */
[----:B------:R-:W-:Y:S02]  /*9ed0*/  SEL R91, R91, RZ, P0 ;  /* 0x000000ff5b5b7207 */ /* 0x000fe40000000000 */
[----:B------:R-:W-:Y:S01]  /*9ee0*/  SEL R36, R90, RZ, P1 ;  /* 0x000000ff5a247207 */ /* 0x000fe20000800000 */
[----:B------:R-:W-:Y:S01]  /*9ef0*/  UMOV UR36, UR59 ;  /* 0x0000003b00247c82 */ /* 0x000fe20008000000 */
[----:B------:R-:W-:Y:S07]  /*9f00*/  BRA.U UP0, `(.L_x_171) ;  /* 0xffffffd500787547 */ /* 0x000fee000b83ffff */
[----:B------:R-:W-:Y:S05]  /*9f10*/  EXIT ;  /* 0x000000000000794d */ /* 0x000fea0003800000 */
.L_x_25:
[----:B--2---:R2:W3:Y:S02]  /*9f20*/  SYNCS.PHASECHK.TRANS64.TRYWAIT P0, [R3+URZ+0x3e0], R2 ;  /* 0x0003e002030075a7 */ /* 0x0044e400080011ff */
[----:B---3--:R-:W-:Y:S05]  /*9f30*/  @!P0 NANOSLEEP.SYNCS 0x989680 ;  /* 0x009896800000895d */ /* 0x008fea0003900000 */
[----:B------:R-:W3:Y:S02]  /*9f40*/  @!P0 SYNCS.PHASECHK.TRANS64 P0, [R3+URZ+0x3e0], R2 ;  /* 0x0003e002030085a7 */ /* 0x000ee400080010ff */
[----:B---3--:R-:W-:Y:S05]  /*9f50*/  @!P0 BRA `(.L_x_25) ;  /* 0xfffffffc00f08947 */ /* 0x008fea000383ffff */
[----:B------:R-:W-:Y:S05]  /*9f60*/  BRA `(.L_x_172) ;  /* 0xffffff8000287947 */ /* 0x000fea000383ffff */
.L_x_28:
[----:B-1----:R-:W-:-:S07]  /*9f70*/  MOV R0, UR33 ;  /* 0x0000002100007c02 */ /* 0x002fce0008000f00 */
.L_x_173:
[----:B-1----:R1:W2:Y:S02]  /*9f80*/  SYNCS.PHASECHK.TRANS64.TRYWAIT P0, [R0+URZ+0x1a0], R3 ;  /* 0x0001a003000075a7 */ /* 0x0022a400080011ff */
[----:B--2---:R-:W-:Y:S05]  /*9f90*/  @!P0 NANOSLEEP.SYNCS 0x989680 ;  /* 0x009896800000895d */ /* 0x004fea0003900000 */
[----:B------:R-:W2:Y:S02]  /*9fa0*/  @!P0 SYNCS.PHASECHK.TRANS64 P0, [R0+URZ+0x1a0], R3 ;  /* 0x0001a003000085a7 */ /* 0x000ea400080010ff */
[----:B--2---:R-:W-:Y:S05]  /*9fb0*/  @!P0 BRA `(.L_x_173) ;  /* 0xfffffffc00f08947 */ /* 0x004fea000383ffff */
[----:B------:R-:W-:Y:S05]  /*9fc0*/  BRA `(.L_x_27) ;  /* 0xffffff8000807947 */ /* 0x000fea000383ffff */
.L_x_35:
[----:B-1----:R-:W-:-:S07]  /*9fd0*/  MOV R0, UR17 ;  /* 0x0000001100007c02 */ /* 0x002fce0008000f00 */
.L_x_174:
[----:B-1----:R1:W2:Y:S02]  /*9fe0*/  SYNCS.PHASECHK.TRANS64.TRYWAIT P0, [R0+URZ+0x1a0], R3 ;  /* 0x0001a003000075a7 */ /* 0x0022a400080011ff */
[----:B--2---:R-:W-:Y:S05]  /*9ff0*/  @!P0 NANOSLEEP.SYNCS 0x989680 ;  /* 0x009896800000895d */ /* 0x004fea0003900000 */
[----:B------:R-:W2:Y:S02]  /*a000*/  @!P0 SYNCS.PHASECHK.TRANS64 P0, [R0+URZ+0x1a0], R3 ;  /* 0x0001a003000085a7 */ /* 0x000ea400080010ff */
[----:B--2---:R-:W-:Y:S05]  /*a010*/  @!P0 BRA `(.L_x_174) ;  /* 0xfffffffc00f08947 */ /* 0x004fea000383ffff */
[----:B------:R-:W-:Y:S05]  /*a020*/  BRA `(.L_x_34) ;  /* 0xffffff8400407947 */ /* 0x000fea000383ffff */
.L_x_40:
[----:B-1----:R1:W2:Y:S02]  /*a030*/  SYNCS.PHASECHK.TRANS64.TRYWAIT P0, [R3+URZ+0x370], R0 ;  /* 0x00037000030075a7 */ /* 0x0022a400080011ff */
[----:B--2---:R-:W-:Y:S05]  /*a040*/  @!P0 NANOSLEEP.SYNCS 0x989680 ;  /* 0x009896800000895d */ /* 0x004fea0003900000 */
[----:B------:R-:W2:Y:S02]  /*a050*/  @!P0 SYNCS.PHASECHK.TRANS64 P0, [R3+URZ+0x370], R0 ;  /* 0x00037000030085a7 */ /* 0x000ea400080010ff */
[----:B--2---:R-:W-:Y:S05]  /*a060*/  @!P0 BRA `(.L_x_40) ;  /* 0xfffffffc00f08947 */ /* 0x004fea000383ffff */
[----:B------:R-:W-:Y:S05]  /*a070*/  BRA `(.L_x_175) ;  /* 0xffffff8400e87947 */ /* 0x000fea000383ffff */
.L_x_44:
[----:B-1----:R-:W-:-:S07]  /*a080*/  MOV R0, UR4 ;  /* 0x0000000400007c02 */ /* 0x002fce0008000f00 */
.L_x_176:
[----:B-1----:R1:W2:Y:S02]  /*a090*/  SYNCS.PHASECHK.TRANS64.TRYWAIT P0, [R0+URZ], R3 ;  /* 0x00000003000075a7 */ /* 0x0022a400080011ff */
[----:B--2---:R-:W-:Y:S05]  /*a0a0*/  @!P0 NANOSLEEP.SYNCS 0x989680 ;  /* 0x009896800000895d */ /* 0x004fea0003900000 */
[----:B------:R-:W2:Y:S02]  /*a0b0*/  @!P0 SYNCS.PHASECHK.TRANS64 P0, [R0+URZ], R3 ;  /* 0x00000003000085a7 */ /* 0x000ea400080010ff */
[----:B--2---:R-:W-:Y:S05]  /*a0c0*/  @!P0 BRA `(.L_x_176) ;  /* 0xfffffffc00f08947 */ /* 0x004fea000383ffff */
[----:B------:R-:W-:Y:S05]  /*a0d0*/  BRA `(.L_x_177) ;  /* 0xffffff8c00907947 */ /* 0x000fea000383ffff */
.L_x_45:
[----:B------:R-:W-:-:S07]  /*a0e0*/  MOV R0, UR5 ;  /* 0x0000000500007c02 */ /* 0x000fce0008000f00 */
.L_x_178:
[----:B-1----:R1:W2:Y:S02]  /*a0f0*/  SYNCS.PHASECHK.TRANS64.TRYWAIT P0, [R0+URZ], R3 ;  /* 0x00000003000075a7 */ /* 0x0022a400080011ff */
[----:B--2---:R-:W-:Y:S05]  /*a100*/  @!P0 NANOSLEEP.SYNCS 0x989680 ;  /* 0x009896800000895d */ /* 0x004fea0003900000 */
[----:B------:R-:W2:Y:S02]  /*a110*/  @!P0 SYNCS.PHASECHK.TRANS64 P0, [R0+URZ], R3 ;  /* 0x00000003000085a7 */ /* 0x000ea400080010ff */
[----:B--2---:R-:W-:Y:S05]  /*a120*/  @!P0 BRA `(.L_x_178) ;  /* 0xfffffffc00f08947 */ /* 0x004fea000383ffff */
[----:B------:R-:W-:Y:S05]  /*a130*/  BRA `(.L_x_179) ;  /* 0xffffff8c009c7947 */ /* 0x000fea000383ffff */
.L_x_46:
[----:B------:R-:W-:-:S07]  /*a140*/  MOV R0, UR5 ;  /* 0x0000000500007c02 */ /* 0x000fce0008000f00 */
.L_x_180:
[----:B-1----:R1:W2:Y:S02]  /*a150*/  SYNCS.PHASECHK.TRANS64.TRYWAIT P0, [R0+URZ], R3 ;  /* 0x00000003000075a7 */ /* 0x0022a400080011ff */
[----:B--2---:R-:W-:Y:S05]  /*a160*/  @!P0 NANOSLEEP.SYNCS 0x989680 ;  /* 0x009896800000895d */ /* 0x004fea0003900000 */
[----:B------:R-:W2:Y:S02]  /*a170*/  @!P0 SYNCS.PHASECHK.TRANS64 P0, [R0+URZ], R3 ;  /* 0x00000003000085a7 */ /* 0x000ea400080010ff */
[----:B--2---:R-:W-:Y:S05]  /*a180*/  @!P0 BRA `(.L_x_180) ;  /* 0xfffffffc00f08947 */ /* 0x004fea000383ffff */
[----:B------:R-:W-:Y:S05]  /*a190*/  BRA `(.L_x_181) ;  /* 0xffffff8c00a87947 */ /* 0x000fea000383ffff */
.L_x_47:
[----:B------:R-:W-:-:S07]  /*a1a0*/  MOV R0, UR5 ;  /* 0x0000000500007c02 */ /* 0x000fce0008000f00 */
.L_x_182:
[----:B-1----:R1:W2:Y:S02]  /*a1b0*/  SYNCS.PHASECHK.TRANS64.TRYWAIT P0, [R0+URZ], R3 ;  /* 0x00000003000075a7 */ /* 0x0022a400080011ff */
[----:B--2---:R-:W-:Y:S05]  /*a1c0*/  @!P0 NANOSLEEP.SYNCS 0x989680 ;  /* 0x009896800000895d */ /* 0x004fea0003900000 */
[----:B------:R-:W2:Y:S02]  /*a1d0*/  @!P0 SYNCS.PHASECHK.TRANS64 P0, [R0+URZ], R3 ;  /* 0x00000003000085a7 */ /* 0x000ea400080010ff */
[----:B--2---:R-:W-:Y:S05]  /*a1e0*/  @!P0 BRA `(.L_x_182) ;  /* 0xfffffffc00f08947 */ /* 0x004fea000383ffff */
[----:B------:R-:W-:Y:S05]  /*a1f0*/  BRA `(.L_x_183) ;  /* 0xffffff8c00b47947 */ /* 0x000fea000383ffff */
.L_x_48:
[----:B------:R-:W-:-:S07]  /*a200*/  MOV R0, UR5 ;  /* 0x0000000500007c02 */ /* 0x000fce0008000f00 */
.L_x_184:
[----:B-1----:R1:W2:Y:S02]  /*a210*/  SYNCS.PHASECHK.TRANS64.TRYWAIT P0, [R0+URZ], R3 ;  /* 0x00000003000075a7 */ /* 0x0022a400080011ff */
[----:B--2---:R-:W-:Y:S05]  /*a220*/  @!P0 NANOSLEEP.SYNCS 0x989680 ;  /* 0x009896800000895d */ /* 0x004fea0003900000 */
[----:B------:R-:W2:Y:S02]  /*a230*/  @!P0 SYNCS.PHASECHK.TRANS64 P0, [R0+URZ], R3 ;  /* 0x00000003000085a7 */ /* 0x000ea400080010ff */
[----:B--2---:R-:W-:Y:S05]  /*a240*/  @!P0 BRA `(.L_x_184) ;  /* 0xfffffffc00f08947 */ /* 0x004fea000383ffff */
[----:B------:R-:W-:Y:S05]  /*a250*/  BRA `(.L_x_185) ;  /* 0xffffff8c00c07947 */ /* 0x000fea000383ffff */
.L_x_49:
[----:B------:R-:W-:-:S07]  /*a260*/  MOV R0, UR5 ;  /* 0x0000000500007c02 */ /* 0x000fce0008000f00 */
.L_x_186:
[----:B-1----:R1:W2:Y:S02]  /*a270*/  SYNCS.PHASECHK.TRANS64.TRYWAIT P0, [R0+URZ], R3 ;  /* 0x00000003000075a7 */ /* 0x0022a400080011ff */
[----:B--2---:R-:W-:Y:S05]  /*a280*/  @!P0 NANOSLEEP.SYNCS 0x989680 ;  /* 0x009896800000895d */ /* 0x004fea0003900000 */
[----:B------:R-:W2:Y:S02]  /*a290*/  @!P0 SYNCS.PHASECHK.TRANS64 P0, [R0+URZ], R3 ;  /* 0x00000003000085a7 */ /* 0x000ea400080010ff */
[----:B--2---:R-:W-:Y:S05]  /*a2a0*/  @!P0 BRA `(.L_x_186) ;  /* 0xfffffffc00f08947 */ /* 0x004fea000383ffff */
[----:B------:R-:W-:Y:S05]  /*a2b0*/  BRA `(.L_x_187) ;  /* 0xffffff8c00cc7947 */ /* 0x000fea000383ffff */
.L_x_50:
[----:B------:R-:W-:-:S07]  /*a2c0*/  MOV R0, UR5 ;  /* 0x0000000500007c02 */ /* 0x000fce0008000f00 */
.L_x_188:
[----:B-1----:R1:W2:Y:S02]  /*a2d0*/  SYNCS.PHASECHK.TRANS64.TRYWAIT P0, [R0+URZ], R3 ;  /* 0x00000003000075a7 */ /* 0x0022a400080011ff */
[----:B--2---:R-:W-:Y:S05]  /*a2e0*/  @!P0 NANOSLEEP.SYNCS 0x989680 ;  /* 0x009896800000895d */ /* 0x004fea0003900000 */
[----:B------:R-:W2:Y:S02]  /*a2f0*/  @!P0 SYNCS.PHASECHK.TRANS64 P0, [R0+URZ], R3 ;  /* 0x00000003000085a7 */ /* 0x000ea400080010ff */
[----:B--2---:R-:W-:Y:S05]  /*a300*/  @!P0 BRA `(.L_x_188) ;  /* 0xfffffffc00f08947 */ /* 0x004fea000383ffff */
[----:B------:R-:W-:Y:S05]  /*a310*/  BRA `(.L_x_189) ;  /* 0xffffff8c00d87947 */ /* 0x000fea000383ffff */
.L_x_51:
[----:B------:R-:W-:-:S07]  /*a320*/  MOV R0, UR5 ;  /* 0x0000000500007c02 */ /* 0x000fce0008000f00 */
.L_x_190:
[----:B-1----:R1:W2:Y:S02]  /*a330*/  SYNCS.PHASECHK.TRANS64.TRYWAIT P0, [R0+URZ], R3 ;  /* 0x00000003000075a7 */ /* 0x0022a400080011ff */
[----:B--2---:R-:W-:Y:S05]  /*a340*/  @!P0 NANOSLEEP.SYNCS 0x989680 ;  /* 0x009896800000895d */ /* 0x004fea0003900000 */
[----:B------:R-:W2:Y:S02]  /*a350*/  @!P0 SYNCS.PHASECHK.TRANS64 P0, [R0+URZ], R3 ;  /* 0x00000003000085a7 */ /* 0x000ea400080010ff */
[----:B--2---:R-:W-:Y:S05]  /*a360*/  @!P0 BRA `(.L_x_190) ;  /* 0xfffffffc00f08947 */ /* 0x004fea000383ffff */
[----:B------:R-:W-:Y:S05]  /*a370*/  BRA `(.L_x_191) ;  /* 0xffffff8c00e47947 */ /* 0x000fea000383ffff */
.L_x_52:
[----:B------:R-:W-:-:S07]  /*a380*/  MOV R0, UR5 ;  /* 0x0000000500007c02 */ /* 0x000fce0008000f00 */
.L_x_192:
[----:B-1----:R1:W2:Y:S02]  /*a390*/  SYNCS.PHASECHK.TRANS64.TRYWAIT P0, [R0+URZ], R3 ;  /* 0x00000003000075a7 */ /* 0x0022a400080011ff */
[----:B--2---:R-:W-:Y:S05]  /*a3a0*/  @!P0 NANOSLEEP.SYNCS 0x989680 ;  /* 0x009896800000895d */ /* 0x004fea0003900000 */
[----:B------:R-:W2:Y:S02]  /*a3b0*/  @!P0 SYNCS.PHASECHK.TRANS64 P0, [R0+URZ], R3 ;  /* 0x00000003000085a7 */ /* 0x000ea400080010ff */
[----:B--2---:R-:W-:Y:S05]  /*a3c0*/  @!P0 BRA `(.L_x_192) ;  /* 0xfffffffc00f08947 */ /* 0x004fea000383ffff */
[----:B------:R-:W-:Y:S05]  /*a3d0*/  BRA `(.L_x_193) ;  /* 0xffffff8c00f07947 */ /* 0x000fea000383ffff */
.L_x_53:
[----:B------:R-:W-:-:S07]  /*a3e0*/  MOV R0, UR5 ;  /* 0x0000000500007c02 */ /* 0x000fce0008000f00 */
.L_x_194:
[----:B-1----:R1:W2:Y:S02]  /*a3f0*/  SYNCS.PHASECHK.TRANS64.TRYWAIT P0, [R0+URZ], R3 ;  /* 0x00000003000075a7 */ /* 0x0022a400080011ff */
[----:B--2---:R-:W-:Y:S05]  /*a400*/  @!P0 NANOSLEEP.SYNCS 0x989680 ;  /* 0x009896800000895d */ /* 0x004fea0003900000 */
[----:B------:R-:W2:Y:S02]  /*a410*/  @!P0 SYNCS.PHASECHK.TRANS64 P0, [R0+URZ], R3 ;  /* 0x00000003000085a7 */ /* 0x000ea400080010ff */
[----:B--2---:R-:W-:Y:S05]  /*a420*/  @!P0 BRA `(.L_x_194) ;  /* 0xfffffffc00f08947 */ /* 0x004fea000383ffff */
[----:B------:R-:W-:Y:S05]  /*a430*/  BRA `(.L_x_195) ;  /* 0xffffff8c00fc7947 */ /* 0x000fea000383ffff */
.L_x_54:
[----:B------:R-:W-:-:S07]  /*a440*/  MOV R0, UR5 ;  /* 0x0000000500007c02 */ /* 0x000fce0008000f00 */
.L_x_196:
[----:B-1----:R1:W2:Y:S02]  /*a450*/  SYNCS.PHASECHK.TRANS64.TRYWAIT P0, [R0+URZ], R3 ;  /* 0x00000003000075a7 */ /* 0x0022a400080011ff */
[----:B--2---:R-:W-:Y:S05]  /*a460*/  @!P0 NANOSLEEP.SYNCS 0x989680 ;  /* 0x009896800000895d */ /* 0x004fea0003900000 */
[----:B------:R-:W2:Y:S02]  /*a470*/  @!P0 SYNCS.PHASECHK.TRANS64 P0, [R0+URZ], R3 ;  /* 0x00000003000085a7 */ /* 0x000ea400080010ff */
[----:B--2---:R-:W-:Y:S05]  /*a480*/  @!P0 BRA `(.L_x_196) ;  /* 0xfffffffc00f08947 */ /* 0x004fea000383ffff */
[----:B------:R-:W-:Y:S05]  /*a490*/  BRA `(.L_x_197) ;  /* 0xffffff9000087947 */ /* 0x000fea000383ffff */
.L_x_55:
[----:B------:R-:W-:-:S07]  /*a4a0*/  MOV R0, UR5 ;  /* 0x0000000500007c02 */ /* 0x000fce0008000f00 */
.L_x_198:
[----:B-1----:R1:W2:Y:S02]  /*a4b0*/  SYNCS.PHASECHK.TRANS64.TRYWAIT P0, [R0+URZ], R3 ;  /* 0x00000003000075a7 */ /* 0x0022a400080011ff */
[----:B--2---:R-:W-:Y:S05]  /*a4c0*/  @!P0 NANOSLEEP.SYNCS 0x989680 ;  /* 0x009896800000895d */ /* 0x004fea0003900000 */
[----:B------:R-:W2:Y:S02]  /*a4d0*/  @!P0 SYNCS.PHASECHK.TRANS64 P0, [R0+URZ], R3 ;  /* 0x00000003000085a7 */ /* 0x000ea400080010ff */
[----:B--2---:R-:W-:Y:S05]  /*a4e0*/  @!P0 BRA `(.L_x_198) ;  /* 0xfffffffc00f08947 */ /* 0x004fea000383ffff */
[----:B------:R-:W-:Y:S05]  /*a4f0*/  BRA `(.L_x_199) ;  /* 0xffffff9000147947 */ /* 0x000fea000383ffff */
.L_x_56:
[----:B------:R-:W-:-:S07]  /*a500*/  MOV R0, UR5 ;  /* 0x0000000500007c02 */ /* 0x000fce0008000f00 */
.L_x_200:
[----:B-1----:R1:W2:Y:S02]  /*a510*/  SYNCS.PHASECHK.TRANS64.TRYWAIT P0, [R0+URZ], R3 ;  /* 0x00000003000075a7 */ /* 0x0022a400080011ff */
[----:B--2---:R-:W-:Y:S05]  /*a520*/  @!P0 NANOSLEEP.SYNCS 0x989680 ;  /* 0x009896800000895d */ /* 0x004fea0003900000 */
[----:B------:R-:W2:Y:S02]  /*a530*/  @!P0 SYNCS.PHASECHK.TRANS64 P0, [R0+URZ], R3 ;  /* 0x00000003000085a7 */ /* 0x000ea400080010ff */
[----:B--2---:R-:W-:Y:S05]  /*a540*/  @!P0 BRA `(.L_x_200) ;  /* 0xfffffffc00f08947 */ /* 0x004fea000383ffff */
[----:B------:R-:W-:Y:S05]  /*a550*/  BRA `(.L_x_201) ;  /* 0xffffff9000207947 */ /* 0x000fea000383ffff */
.L_x_57:
[----:B------:R-:W-:-:S07]  /*a560*/  MOV R0, UR5 ;  /* 0x0000000500007c02 */ /* 0x000fce0008000f00 */
.L_x_202:
[----:B-1----:R1:W2:Y:S02]  /*a570*/  SYNCS.PHASECHK.TRANS64.TRYWAIT P0, [R0+URZ], R3 ;  /* 0x00000003000075a7 */ /* 0x0022a400080011ff */
[----:B--2---:R-:W-:Y:S05]  /*a580*/  @!P0 NANOSLEEP.SYNCS 0x989680 ;  /* 0x009896800000895d */ /* 0x004fea0003900000 */
[----:B------:R-:W2:Y:S02]  /*a590*/  @!P0 SYNCS.PHASECHK.TRANS64 P0, [R0+URZ], R3 ;  /* 0x00000003000085a7 */ /* 0x000ea400080010ff */
[----:B--2---:R-:W-:Y:S05]  /*a5a0*/  @!P0 BRA `(.L_x_202) ;  /* 0xfffffffc00f08947 */ /* 0x004fea000383ffff */
[----:B------:R-:W-:Y:S05]  /*a5b0*/  BRA `(.L_x_203) ;  /* 0xffffff90002c7947 */ /* 0x000fea000383ffff */
.L_x_58:
[----:B------:R-:W-:-:S07]  /*a5c0*/  MOV R0, UR5 ;  /* 0x0000000500007c02 */ /* 0x000fce0008000f00 */
.L_x_204:
[----:B-1----:R1:W2:Y:S02]  /*a5d0*/  SYNCS.PHASECHK.TRANS64.TRYWAIT P0, [R0+URZ], R3 ;  /* 0x00000003000075a7 */ /* 0x0022a400080011ff */
[----:B--2---:R-:W-:Y:S05]  /*a5e0*/  @!P0 NANOSLEEP.SYNCS 0x989680 ;  /* 0x009896800000895d */ /* 0x004fea0003900000 */
[----:B------:R-:W2:Y:S02]  /*a5f0*/  @!P0 SYNCS.PHASECHK.TRANS64 P0, [R0+URZ], R3 ;  /* 0x00000003000085a7 */ /* 0x000ea400080010ff */
[----:B--2---:R-:W-:Y:S05]  /*a600*/  @!P0 BRA `(.L_x_204) ;  /* 0xfffffffc00f08947 */ /* 0x004fea000383ffff */
[----:B------:R-:W-:Y:S05]  /*a610*/  BRA `(.L_x_205) ;  /* 0xffffff9000387947 */ /* 0x000fea000383ffff */
.L_x_59:
[----:B------:R-:W-:-:S07]  /*a620*/  MOV R0, UR5 ;  /* 0x0000000500007c02 */ /* 0x000fce0008000f00 */
.L_x_206:
[----:B-1----:R1:W2:Y:S02]  /*a630*/  SYNCS.PHASECHK.TRANS64.TRYWAIT P0, [R0+URZ], R3 ;  /* 0x00000003000075a7 */ /* 0x0022a400080011ff */
[----:B--2---:R-:W-:Y:S05]  /*a640*/  @!P0 NANOSLEEP.SYNCS 0x989680 ;  /* 0x009896800000895d */ /* 0x004fea0003900000 */
[----:B------:R-:W2:Y:S02]  /*a650*/  @!P0 SYNCS.PHASECHK.TRANS64 P0, [R0+URZ], R3 ;  /* 0x00000003000085a7 */ /* 0x000ea400080010ff */
[----:B--2---:R-:W-:Y:S05]  /*a660*/  @!P0 BRA `(.L_x_206) ;  /* 0xfffffffc00f08947 */ /* 0x004fea000383ffff */
[----:B------:R-:W-:Y:S05]  /*a670*/  BRA `(.L_x_207) ;  /* 0xffffff9000447947 */ /* 0x000fea000383ffff */
.L_x_60:
[----:B------:R-:W-:-:S07]  /*a680*/  MOV R0, UR5 ;  /* 0x0000000500007c02 */ /* 0x000fce0008000f00 */
.L_x_208:
[----:B-1----:R1:W2:Y:S02]  /*a690*/  SYNCS.PHASECHK.TRANS64.TRYWAIT P0, [R0+URZ], R3 ;  /* 0x00000003000075a7 */ /* 0x0022a400080011ff */
[----:B--2---:R-:W-:Y:S05]  /*a6a0*/  @!P0 NANOSLEEP.SYNCS 0x989680 ;  /* 0x009896800000895d */ /* 0x004fea0003900000 */
[----:B------:R-:W2:Y:S02]  /*a6b0*/  @!P0 SYNCS.PHASECHK.TRANS64 P0, [R0+URZ], R3 ;  /* 0x00000003000085a7 */ /* 0x000ea400080010ff */
[----:B--2---:R-:W-:Y:S05]  /*a6c0*/  @!P0 BRA `(.L_x_208) ;  /* 0xfffffffc00f08947 */ /* 0x004fea000383ffff */
[----:B------:R-:W-:Y:S05]  /*a6d0*/  BRA `(.L_x_209) ;  /* 0xffffff9000507947 */ /* 0x000fea000383ffff */
.L_x_61:
[----:B------:R-:W-:-:S07]  /*a6e0*/  MOV R0, UR5 ;  /* 0x0000000500007c02 */ /* 0x000fce0008000f00 */
.L_x_210:
[----:B-1----:R1:W2:Y:S02]  /*a6f0*/  SYNCS.PHASECHK.TRANS64.TRYWAIT P0, [R0+URZ], R3 ;  /* 0x00000003000075a7 */ /* 0x0022a400080011ff */
[----:B--2---:R-:W-:Y:S05]  /*a700*/  @!P0 NANOSLEEP.SYNCS 0x989680 ;  /* 0x009896800000895d */ /* 0x004fea0003900000 */
[----:B------:R-:W2:Y:S02]  /*a710*/  @!P0 SYNCS.PHASECHK.TRANS64 P0, [R0+URZ], R3 ;  /* 0x00000003000085a7 */ /* 0x000ea400080010ff */
[----:B--2---:R-:W-:Y:S05]  /*a720*/  @!P0 BRA `(.L_x_210) ;  /* 0xfffffffc00f08947 */ /* 0x004fea000383ffff */
[----:B------:R-:W-:Y:S05]  /*a730*/  BRA `(.L_x_211) ;  /* 0xffffff90005c7947 */ /* 0x000fea000383ffff */
.L_x_62:
[----:B------:R-:W-:-:S07]  /*a740*/  MOV R0, UR5 ;  /* 0x0000000500007c02 */ /* 0x000fce0008000f00 */
.L_x_212:
[----:B-1----:R1:W2:Y:S02]  /*a750*/  SYNCS.PHASECHK.TRANS64.TRYWAIT P0, [R0+URZ], R3 ;  /* 0x00000003000075a7 */ /* 0x0022a400080011ff */
[----:B--2---:R-:W-:Y:S05]  /*a760*/  @!P0 NANOSLEEP.SYNCS 0x989680 ;  /* 0x009896800000895d */ /* 0x004fea0003900000 */
[----:B------:R-:W2:Y:S02]  /*a770*/  @!P0 SYNCS.PHASECHK.TRANS64 P0, [R0+URZ], R3 ;  /* 0x00000003000085a7 */ /* 0x000ea400080010ff */
[----:B--2---:R-:W-:Y:S05]  /*a780*/  @!P0 BRA `(.L_x_212) ;  /* 0xfffffffc00f08947 */ /* 0x004fea000383ffff */
[----:B------:R-:W-:Y:S05]  /*a790*/  BRA `(.L_x_213) ;  /* 0xffffff9000687947 */ /* 0x000fea000383ffff */
.L_x_63:
[----:B------:R-:W-:-:S07]  /*a7a0*/  MOV R0, UR5 ;  /* 0x0000000500007c02 */ /* 0x000fce0008000f00 */
.L_x_214:
[----:B-1----:R1:W2:Y:S02]  /*a7b0*/  SYNCS.PHASECHK.TRANS64.TRYWAIT P0, [R0+URZ], R3 ;  /* 0x00000003000075a7 */ /* 0x0022a400080011ff */
[----:B--2---:R-:W-:Y:S05]  /*a7c0*/  @!P0 NANOSLEEP.SYNCS 0x989680 ;  /* 0x009896800000895d */ /* 0x004fea0003900000 */
[----:B------:R-:W2:Y:S02]  /*a7d0*/  @!P0 SYNCS.PHASECHK.TRANS64 P0, [R0+URZ], R3 ;  /* 0x00000003000085a7 */ /* 0x000ea400080010ff */
[----:B--2---:R-:W-:Y:S05]  /*a7e0*/  @!P0 BRA `(.L_x_214) ;  /* 0xfffffffc00f08947 */ /* 0x004fea000383ffff */
[----:B------:R-:W-:Y:S05]  /*a7f0*/  BRA `(.L_x_215) ;  /* 0xffffff9000747947 */ /* 0x000fea000383ffff */
.L_x_64:
[----:B------:R-:W-:-:S07]  /*a800*/  MOV R0, UR5 ;  /* 0x0000000500007c02 */ /* 0x000fce0008000f00 */
.L_x_216:
[----:B-1----:R1:W2:Y:S02]  /*a810*/  SYNCS.PHASECHK.TRANS64.TRYWAIT P0, [R0+URZ], R3 ;  /* 0x00000003000075a7 */ /* 0x0022a400080011ff */
[----:B--2---:R-:W-:Y:S05]  /*a820*/  @!P0 NANOSLEEP.SYNCS 0x989680 ;  /* 0x009896800000895d */ /* 0x004fea0003900000 */
[----:B------:R-:W2:Y:S02]  /*a830*/  @!P0 SYNCS.PHASECHK.TRANS64 P0, [R0+URZ], R3 ;  /* 0x00000003000085a7 */ /* 0x000ea400080010ff */
[----:B--2---:R-:W-:Y:S05]  /*a840*/  @!P0 BRA `(.L_x_216) ;  /* 0xfffffffc00f08947 */ /* 0x004fea000383ffff */
[----:B------:R-:W-:Y:S05]  /*a850*/  BRA `(.L_x_217) ;  /* 0xffffff9000807947 */ /* 0x000fea000383ffff */
.L_x_65:
[----:B------:R-:W-:-:S07]  /*a860*/  MOV R0, UR5 ;  /* 0x0000000500007c02 */ /* 0x000fce0008000f00 */
.L_x_218:
[----:B-1----:R1:W2:Y:S02]  /*a870*/  SYNCS.PHASECHK.TRANS64.TRYWAIT P0, [R0+URZ], R3 ;  /* 0x00000003000075a7 */ /* 0x0022a400080011ff */
[----:B--2---:R-:W-:Y:S05]  /*a880*/  @!P0 NANOSLEEP.SYNCS 0x989680 ;  /* 0x009896800000895d */ /* 0x004fea0003900000 */
[----:B------:R-:W2:Y:S02]  /*a890*/  @!P0 SYNCS.PHASECHK.TRANS64 P0, [R0+URZ], R3 ;  /* 0x00000003000085a7 */ /* 0x000ea400080010ff */
[----:B--2---:R-:W-:Y:S05]  /*a8a0*/  @!P0 BRA `(.L_x_218) ;  /* 0xfffffffc00f08947 */ /* 0x004fea000383ffff */
[----:B------:R-:W-:Y:S05]  /*a8b0*/  BRA `(.L_x_219) ;  /* 0xffffff90008c7947 */ /* 0x000fea000383ffff */
.L_x_66:
[----:B------:R-:W-:-:S07]  /*a8c0*/  MOV R0, UR5 ;  /* 0x0000000500007c02 */ /* 0x000fce0008000f00 */
.L_x_220:
[----:B-1----:R1:W2:Y:S02]  /*a8d0*/  SYNCS.PHASECHK.TRANS64.TRYWAIT P0, [R0+URZ], R3 ;  /* 0x00000003000075a7 */ /* 0x0022a400080011ff */
[----:B--2---:R-:W-:Y:S05]  /*a8e0*/  @!P0 NANOSLEEP.SYNCS 0x989680 ;  /* 0x009896800000895d */ /* 0x004fea0003900000 */
[----:B------:R-:W2:Y:S02]  /*a8f0*/  @!P0 SYNCS.PHASECHK.TRANS64 P0, [R0+URZ], R3 ;  /* 0x00000003000085a7 */ /* 0x000ea400080010ff */
[----:B--2---:R-:W-:Y:S05]  /*a900*/  @!P0 BRA `(.L_x_220) ;  /* 0xfffffffc00f08947 */ /* 0x004fea000383ffff */
[----:B------:R-:W-:Y:S05]  /*a910*/  BRA `(.L_x_221) ;  /* 0xffffff9000987947 */ /* 0x000fea000383ffff */
.L_x_67:
[----:B------:R-:W-:-:S07]  /*a920*/  MOV R0, UR5 ;  /* 0x0000000500007c02 */ /* 0x000fce0008000f00 */
.L_x_222:
[----:B-1----:R1:W2:Y:S02]  /*a930*/  SYNCS.PHASECHK.TRANS64.TRYWAIT P0, [R0+URZ], R3 ;  /* 0x00000003000075a7 */ /* 0x0022a400080011ff */
[----:B--2---:R-:W-:Y:S05]  /*a940*/  @!P0 NANOSLEEP.SYNCS 0x989680 ;  /* 0x009896800000895d */ /* 0x004fea0003900000 */
[----:B------:R-:W2:Y:S02]  /*a950*/  @!P0 SYNCS.PHASECHK.TRANS64 P0, [R0+URZ], R3 ;  /* 0x00000003000085a7 */ /* 0x000ea400080010ff */
[----:B--2---:R-:W-:Y:S05]  /*a960*/  @!P0 BRA `(.L_x_222) ;  /* 0xfffffffc00f08947 */ /* 0x004fea000383ffff */
[----:B------:R-:W-:Y:S05]  /*a970*/  BRA `(.L_x_223) ;  /* 0xffffff9000a47947 */ /* 0x000fea000383ffff */
.L_x_68:
[----:B------:R-:W-:-:S07]  /*a980*/  MOV R0, UR5 ;  /* 0x0000000500007c02 */ /* 0x000fce0008000f00 */
.L_x_224:
[----:B-1----:R1:W2:Y:S02]  /*a990*/  SYNCS.PHASECHK.TRANS64.TRYWAIT P0, [R0+URZ], R3 ;  /* 0x00000003000075a7 */ /* 0x0022a400080011ff */
[----:B--2---:R-:W-:Y:S05]  /*a9a0*/  @!P0 NANOSLEEP.SYNCS 0x989680 ;  /* 0x009896800000895d */ /* 0x004fea0003900000 */
[----:B------:R-:W2:Y:S02]  /*a9b0*/  @!P0 SYNCS.PHASECHK.TRANS64 P0, [R0+URZ], R3 ;  /* 0x00000003000085a7 */ /* 0x000ea400080010ff */
[----:B--2---:R-:W-:Y:S05]  /*a9c0*/  @!P0 BRA `(.L_x_224) ;  /* 0xfffffffc00f08947 */ /* 0x004fea000383ffff */
[----:B------:R-:W-:Y:S05]  /*a9d0*/  BRA `(.L_x_225) ;  /* 0xffffff9000b07947 */ /* 0x000fea000383ffff */
.L_x_69:
[----:B------:R-:W-:-:S07]  /*a9e0*/  MOV R0, UR5 ;  /* 0x0000000500007c02 */ /* 0x000fce0008000f00 */
.L_x_226:
[----:B-1----:R1:W2:Y:S02]  /*a9f0*/  SYNCS.PHASECHK.TRANS64.TRYWAIT P0, [R0+URZ], R3 ;  /* 0x00000003000075a7 */ /* 0x0022a400080011ff */
[----:B--2---:R-:W-:Y:S05]  /*aa00*/  @!P0 NANOSLEEP.SYNCS 0x989680 ;  /* 0x009896800000895d */ /* 0x004fea0003900000 */
[----:B------:R-:W2:Y:S02]  /*aa10*/  @!P0 SYNCS.PHASECHK.TRANS64 P0, [R0+URZ], R3 ;  /* 0x00000003000085a7 */ /* 0x000ea400080010ff */
[----:B--2---:R-:W-:Y:S05]  /*aa20*/  @!P0 BRA `(.L_x_226) ;  /* 0xfffffffc00f08947 */ /* 0x004fea000383ffff */
[----:B------:R-:W-:Y:S05]  /*aa30*/  BRA `(.L_x_227) ;  /* 0xffffff9000bc7947 */ /* 0x000fea000383ffff */
.L_x_70:
[----:B------:R-:W-:-:S07]  /*aa40*/  MOV R0, UR5 ;  /* 0x0000000500007c02 */ /* 0x000fce0008000f00 */
.L_x_228:
[----:B-1----:R1:W2:Y:S02]  /*aa50*/  SYNCS.PHASECHK.TRANS64.TRYWAIT P0, [R0+URZ], R3 ;  /* 0x00000003000075a7 */ /* 0x0022a400080011ff */
[----:B--2---:R-:W-:Y:S05]  /*aa60*/  @!P0 NANOSLEEP.SYNCS 0x989680 ;  /* 0x009896800000895d */ /* 0x004fea0003900000 */
[----:B------:R-:W2:Y:S02]  /*aa70*/  @!P0 SYNCS.PHASECHK.TRANS64 P0, [R0+URZ], R3 ;  /* 0x00000003000085a7 */ /* 0x000ea400080010ff */
[----:B--2---:R-:W-:Y:S05]  /*aa80*/  @!P0 BRA `(.L_x_228) ;  /* 0xfffffffc00f08947 */ /* 0x004fea000383ffff */
[----:B------:R-:W-:Y:S05]  /*aa90*/  BRA `(.L_x_229) ;  /* 0xffffff9000c87947 */ /* 0x000fea000383ffff */
.L_x_71:
[----:B------:R-:W-:-:S07]  /*aaa0*/  MOV R0, UR5 ;  /* 0x0000000500007c02 */ /* 0x000fce0008000f00 */
.L_x_230:
[----:B-1----:R1:W2:Y:S02]  /*aab0*/  SYNCS.PHASECHK.TRANS64.TRYWAIT P0, [R0+URZ], R3 ;  /* 0x00000003000075a7 */ /* 0x0022a400080011ff */
[----:B--2---:R-:W-:Y:S05]  /*aac0*/  @!P0 NANOSLEEP.SYNCS 0x989680 ;  /* 0x009896800000895d */ /* 0x004fea0003900000 */
[----:B------:R-:W2:Y:S02]  /*aad0*/  @!P0 SYNCS.PHASECHK.TRANS64 P0, [R0+URZ], R3 ;  /* 0x00000003000085a7 */ /* 0x000ea400080010ff */
[----:B--2---:R-:W-:Y:S05]  /*aae0*/  @!P0 BRA `(.L_x_230) ;  /* 0xfffffffc00f08947 */ /* 0x004fea000383ffff */
[----:B------:R-:W-:Y:S05]  /*aaf0*/  BRA `(.L_x_231) ;  /* 0xffffff9000d47947 */ /* 0x000fea000383ffff */
.L_x_72:
[----:B------:R-:W-:-:S07]  /*ab00*/  MOV R0, UR5 ;  /* 0x0000000500007c02 */ /* 0x000fce0008000f00 */
.L_x_232:
[----:B-1----:R1:W2:Y:S02]  /*ab10*/  SYNCS.PHASECHK.TRANS64.TRYWAIT P0, [R0+URZ], R3 ;  /* 0x00000003000075a7 */ /* 0x0022a400080011ff */
[----:B--2---:R-:W-:Y:S05]  /*ab20*/  @!P0 NANOSLEEP.SYNCS 0x989680 ;  /* 0x009896800000895d */ /* 0x004fea0003900000 */
[----:B------:R-:W2:Y:S02]  /*ab30*/  @!P0 SYNCS.PHASECHK.TRANS64 P0, [R0+URZ], R3 ;  /* 0x00000003000085a7 */ /* 0x000ea400080010ff */
[----:B--2---:R-:W-:Y:S05]  /*ab40*/  @!P0 BRA `(.L_x_232) ;  /* 0xfffffffc00f08947 */ /* 0x004fea000383ffff */
[----:B------:R-:W-:Y:S05]  /*ab50*/  BRA `(.L_x_233) ;  /* 0xffffff9000e07947 */ /* 0x000fea000383ffff */
.L_x_73:
[----:B------:R-:W-:-:S07]  /*ab60*/  MOV R0, UR5 ;  /* 0x0000000500007c02 */ /* 0x000fce0008000f00 */
.L_x_234:
[----:B-1----:R1:W2:Y:S02]  /*ab70*/  SYNCS.PHASECHK.TRANS64.TRYWAIT P0, [R0+URZ], R3 ;  /* 0x00000003000075a7 */ /* 0x0022a400080011ff */
[----:B--2---:R-:W-:Y:S05]  /*ab80*/  @!P0 NANOSLEEP.SYNCS 0x989680 ;  /* 0x009896800000895d */ /* 0x004fea0003900000 */
[----:B------:R-:W2:Y:S02]  /*ab90*/  @!P0 SYNCS.PHASECHK.TRANS64 P0, [R0+URZ], R3 ;  /* 0x00000003000085a7 */ /* 0x000ea400080010ff */
[----:B--2---:R-:W-:Y:S05]  /*aba0*/  @!P0 BRA `(.L_x_234) ;  /* 0xfffffffc00f08947 */ /* 0x004fea000383ffff */
[----:B------:R-:W-:Y:S05]  /*abb0*/  BRA `(.L_x_235) ;  /* 0xffffff9000ec7947 */ /* 0x000fea000383ffff */
.L_x_74:
[----:B------:R-:W-:-:S07]  /*abc0*/  MOV R0, UR5 ;  /* 0x0000000500007c02 */ /* 0x000fce0008000f00 */
.L_x_236:
[----:B-1----:R1:W2:Y:S02]  /*abd0*/  SYNCS.PHASECHK.TRANS64.TRYWAIT P0, [R0+URZ], R3 ;  /* 0x00000003000075a7 */ /* 0x0022a400080011ff */
[----:B--2---:R-:W-:Y:S05]  /*abe0*/  @!P0 NANOSLEEP.SYNCS 0x989680 ;  /* 0x009896800000895d */ /* 0x004fea0003900000 */
[----:B------:R-:W2:Y:S02]  /*abf0*/  @!P0 SYNCS.PHASECHK.TRANS64 P0, [R0+URZ], R3 ;  /* 0x00000003000085a7 */ /* 0x000ea400080010ff */
[----:B--2---:R-:W-:Y:S05]  /*ac00*/  @!P0 BRA `(.L_x_236) ;  /* 0xfffffffc00f08947 */ /* 0x004fea000383ffff */
[----:B------:R-:W-:Y:S05]  /*ac10*/  BRA `(.L_x_237) ;  /* 0xffffff9000f87947 */ /* 0x000fea000383ffff */
.L_x_75:
[----:B------:R-:W-:-:S07]  /*ac20*/  MOV R0, UR5 ;  /* 0x0000000500007c02 */ /* 0x000fce0008000f00 */
.L_x_238:
[----:B-1----:R1:W2:Y:S02]  /*ac30*/  SYNCS.PHASECHK.TRANS64.TRYWAIT P0, [R0+URZ], R3 ;  /* 0x00000003000075a7 */ /* 0x0022a400080011ff */
[----:B--2---:R-:W-:Y:S05]  /*ac40*/  @!P0 NANOSLEEP.SYNCS 0x989680 ;  /* 0x009896800000895d */ /* 0x004fea0003900000 */
[----:B------:R-:W2:Y:S02]  /*ac50*/  @!P0 SYNCS.PHASECHK.TRANS64 P0, [R0+URZ], R3 ;  /* 0x00000003000085a7 */ /* 0x000ea400080010ff */
[----:B--2---:R-:W-:Y:S05]  /*ac60*/  @!P0 BRA `(.L_x_238) ;  /* 0xfffffffc00f08947 */ /* 0x004fea000383ffff */
[----:B------:R-:W-:Y:S05]  /*ac70*/  BRA `(.L_x_239) ;  /* 0xffffff9400047947 */ /* 0x000fea000383ffff */
.L_x_76:
[----:B------:R-:W-:-:S07]  /*ac80*/  MOV R0, UR5 ;  /* 0x0000000500007c02 */ /* 0x000fce0008000f00 */
.L_x_240:
[----:B-1----:R1:W2:Y:S02]  /*ac90*/  SYNCS.PHASECHK.TRANS64.TRYWAIT P0, [R0+URZ], R3 ;  /* 0x00000003000075a7 */ /* 0x0022a400080011ff */
[----:B--2---:R-:W-:Y:S05]  /*aca0*/  @!P0 NANOSLEEP.SYNCS 0x989680 ;  /* 0x009896800000895d */ /* 0x004fea0003900000 */
[----:B------:R-:W2:Y:S02]  /*acb0*/  @!P0 SYNCS.PHASECHK.TRANS64 P0, [R0+URZ], R3 ;  /* 0x00000003000085a7 */ /* 0x000ea400080010ff */
[----:B--2---:R-:W-:Y:S05]  /*acc0*/  @!P0 BRA `(.L_x_240) ;  /* 0xfffffffc00f08947 */ /* 0x004fea000383ffff */
[----:B------:R-:W-:Y:S05]  /*acd0*/  BRA `(.L_x_241) ;  /* 0xffffff9400107947 */ /* 0x000fea000383ffff */
.L_x_77:
[----:B------:R-:W-:-:S07]  /*ace0*/  MOV R0, UR5 ;  /* 0x0000000500007c02 */ /* 0x000fce0008000f00 */
.L_x_242:
[----:B-1----:R1:W2:Y:S02]  /*acf0*/  SYNCS.PHASECHK.TRANS64.TRYWAIT P0, [R0+URZ], R3 ;  /* 0x00000003000075a7 */ /* 0x0022a400080011ff */
[----:B--2---:R-:W-:Y:S05]  /*ad00*/  @!P0 NANOSLEEP.SYNCS 0x989680 ;  /* 0x009896800000895d */ /* 0x004fea0003900000 */
[----:B------:R-:W2:Y:S02]  /*ad10*/  @!P0 SYNCS.PHASECHK.TRANS64 P0, [R0+URZ], R3 ;  /* 0x00000003000085a7 */ /* 0x000ea400080010ff */
[----:B--2---:R-:W-:Y:S05]  /*ad20*/  @!P0 BRA `(.L_x_242) ;  /* 0xfffffffc00f08947 */ /* 0x004fea000383ffff */
[----:B------:R-:W-:Y:S05]  /*ad30*/  BRA `(.L_x_243) ;  /* 0xffffff94001c7947 */ /* 0x000fea000383ffff */
.L_x_78:
[----:B------:R-:W-:-:S07]  /*ad40*/  MOV R0, UR5 ;  /* 0x0000000500007c02 */ /* 0x000fce0008000f00 */
.L_x_244:
[----:B-1----:R1:W2:Y:S02]  /*ad50*/  SYNCS.PHASECHK.TRANS64.TRYWAIT P0, [R0+URZ], R3 ;  /* 0x00000003000075a7 */ /* 0x0022a400080011ff */
[----:B--2---:R-:W-:Y:S05]  /*ad60*/  @!P0 NANOSLEEP.SYNCS 0x989680 ;  /* 0x009896800000895d */ /* 0x004fea0003900000 */
[----:B------:R-:W2:Y:S02]  /*ad70*/  @!P0 SYNCS.PHASECHK.TRANS64 P0, [R0+URZ], R3 ;  /* 0x00000003000085a7 */ /* 0x000ea400080010ff */
[----:B--2---:R-:W-:Y:S05]  /*ad80*/  @!P0 BRA `(.L_x_244) ;  /* 0xfffffffc00f08947 */ /* 0x004fea000383ffff */
[----:B------:R-:W-:Y:S05]  /*ad90*/  BRA `(.L_x_245) ;  /* 0xffffff9400287947 */ /* 0x000fea000383ffff */
.L_x_79:
[----:B------:R-:W-:-:S07]  /*ada0*/  MOV R0, UR5 ;  /* 0x0000000500007c02 */ /* 0x000fce0008000f00 */
.L_x_246:
[----:B-1----:R1:W2:Y:S02]  /*adb0*/  SYNCS.PHASECHK.TRANS64.TRYWAIT P0, [R0+URZ], R3 ;  /* 0x00000003000075a7 */ /* 0x0022a400080011ff */
[----:B--2---:R-:W-:Y:S05]  /*adc0*/  @!P0 NANOSLEEP.SYNCS 0x989680 ;  /* 0x009896800000895d */ /* 0x004fea0003900000 */
[----:B------:R-:W2:Y:S02]  /*add0*/  @!P0 SYNCS.PHASECHK.TRANS64 P0, [R0+URZ], R3 ;  /* 0x00000003000085a7 */ /* 0x000ea400080010ff */
[----:B--2---:R-:W-:Y:S05]  /*ade0*/  @!P0 BRA `(.L_x_246) ;  /* 0xfffffffc00f08947 */ /* 0x004fea000383ffff */
[----:B------:R-:W-:Y:S05]  /*adf0*/  BRA `(.L_x_247) ;  /* 0xffffff9400347947 */ /* 0x000fea000383ffff */
.L_x_80:
[----:B------:R-:W-:-:S07]  /*ae00*/  MOV R0, UR5 ;  /* 0x0000000500007c02 */ /* 0x000fce0008000f00 */
.L_x_248:
[----:B-1----:R1:W2:Y:S02]  /*ae10*/  SYNCS.PHASECHK.TRANS64.TRYWAIT P0, [R0+URZ], R3 ;  /* 0x00000003000075a7 */ /* 0x0022a400080011ff */
[----:B--2---:R-:W-:Y:S05]  /*ae20*/  @!P0 NANOSLEEP.SYNCS 0x989680 ;  /* 0x009896800000895d */ /* 0x004fea0003900000 */
[----:B------:R-:W2:Y:S02]  /*ae30*/  @!P0 SYNCS.PHASECHK.TRANS64 P0, [R0+URZ], R3 ;  /* 0x00000003000085a7 */ /* 0x000ea400080010ff */
[----:B--2---:R-:W-:Y:S05]  /*ae40*/  @!P0 BRA `(.L_x_248) ;  /* 0xfffffffc00f08947 */ /* 0x004fea000383ffff */
[----:B------:R-:W-:Y:S05]  /*ae50*/  BRA `(.L_x_249) ;  /* 0xffffff9400407947 */ /* 0x000fea000383ffff */
.L_x_81:
[----:B------:R-:W-:-:S07]  /*ae60*/  MOV R0, UR5 ;  /* 0x0000000500007c02 */ /* 0x000fce0008000f00 */
.L_x_250:
[----:B-1----:R1:W2:Y:S02]  /*ae70*/  SYNCS.PHASECHK.TRANS64.TRYWAIT P0, [R0+URZ], R3 ;  /* 0x00000003000075a7 */ /* 0x0022a400080011ff */
[----:B--2---:R-:W-:Y:S05]  /*ae80*/  @!P0 NANOSLEEP.SYNCS 0x989680 ;  /* 0x009896800000895d */ /* 0x004fea0003900000 */
[----:B------:R-:W2:Y:S02]  /*ae90*/  @!P0 SYNCS.PHASECHK.TRANS64 P0, [R0+URZ], R3 ;  /* 0x00000003000085a7 */ /* 0x000ea400080010ff */
[----:B--2---:R-:W-:Y:S05]  /*aea0*/  @!P0 BRA `(.L_x_250) ;  /* 0xfffffffc00f08947 */ /* 0x004fea000383ffff */
[----:B------:R-:W-:Y:S05]  /*aeb0*/  BRA `(.L_x_251) ;  /* 0xffffff94004c7947 */ /* 0x000fea000383ffff */
.L_x_82:
[----:B------:R-:W-:-:S07]  /*aec0*/  MOV R0, UR5 ;  /* 0x0000000500007c02 */ /* 0x000fce0008000f00 */
.L_x_252:
[----:B-1----:R1:W2:Y:S02]  /*aed0*/  SYNCS.PHASECHK.TRANS64.TRYWAIT P0, [R0+URZ], R3 ;  /* 0x00000003000075a7 */ /* 0x0022a400080011ff */
[----:B--2---:R-:W-:Y:S05]  /*aee0*/  @!P0 NANOSLEEP.SYNCS 0x989680 ;  /* 0x009896800000895d */ /* 0x004fea0003900000 */
[----:B------:R-:W2:Y:S02]  /*aef0*/  @!P0 SYNCS.PHASECHK.TRANS64 P0, [R0+URZ], R3 ;  /* 0x00000003000085a7 */ /* 0x000ea400080010ff */
[----:B--2---:R-:W-:Y:S05]  /*af00*/  @!P0 BRA `(.L_x_252) ;  /* 0xfffffffc00f08947 */ /* 0x004fea000383ffff */
[----:B------:R-:W-:Y:S05]  /*af10*/  BRA `(.L_x_253) ;  /* 0xffffff9400587947 */ /* 0x000fea000383ffff */
.L_x_83:
[----:B------:R-:W-:-:S07]  /*af20*/  MOV R0, UR5 ;  /* 0x0000000500007c02 */ /* 0x000fce0008000f00 */
.L_x_254:
[----:B-1----:R1:W2:Y:S02]  /*af30*/  SYNCS.PHASECHK.TRANS64.TRYWAIT P0, [R0+URZ], R3 ;  /* 0x00000003000075a7 */ /* 0x0022a400080011ff */
[----:B--2---:R-:W-:Y:S05]  /*af40*/  @!P0 NANOSLEEP.SYNCS 0x989680 ;  /* 0x009896800000895d */ /* 0x004fea0003900000 */
[----:B------:R-:W2:Y:S02]  /*af50*/  @!P0 SYNCS.PHASECHK.TRANS64 P0, [R0+URZ], R3 ;  /* 0x00000003000085a7 */ /* 0x000ea400080010ff */
[----:B--2---:R-:W-:Y:S05]  /*af60*/  @!P0 BRA `(.L_x_254) ;  /* 0xfffffffc00f08947 */ /* 0x004fea000383ffff */
[----:B------:R-:W-:Y:S05]  /*af70*/  BRA `(.L_x_255) ;  /* 0xffffff9400647947 */ /* 0x000fea000383ffff */
.L_x_84:
[----:B------:R-:W-:-:S07]  /*af80*/  MOV R0, UR5 ;  /* 0x0000000500007c02 */ /* 0x000fce0008000f00 */
.L_x_256:
[----:B-1----:R1:W2:Y:S02]  /*af90*/  SYNCS.PHASECHK.TRANS64.TRYWAIT P0, [R0+URZ], R3 ;  /* 0x00000003000075a7 */ /* 0x0022a400080011ff */
[----:B--2---:R-:W-:Y:S05]  /*afa0*/  @!P0 NANOSLEEP.SYNCS 0x989680 ;  /* 0x009896800000895d */ /* 0x004fea0003900000 */
[----:B------:R-:W2:Y:S02]  /*afb0*/  @!P0 SYNCS.PHASECHK.TRANS64 P0, [R0+URZ], R3 ;  /* 0x00000003000085a7 */ /* 0x000ea400080010ff */
[----:B--2---:R-:W-:Y:S05]  /*afc0*/  @!P0 BRA `(.L_x_256) ;  /* 0xfffffffc00f08947 */ /* 0x004fea000383ffff */
[----:B------:R-:W-:Y:S05]  /*afd0*/  BRA `(.L_x_257) ;  /* 0xffffff9400707947 */ /* 0x000fea000383ffff */
.L_x_85:
[----:B------:R-:W-:-:S07]  /*afe0*/  MOV R0, UR5 ;  /* 0x0000000500007c02 */ /* 0x000fce0008000f00 */
.L_x_258:
[----:B-1----:R1:W2:Y:S02]  /*aff0*/  SYNCS.PHASECHK.TRANS64.TRYWAIT P0, [R0+URZ], R3 ;  /* 0x00000003000075a7 */ /* 0x0022a400080011ff */
[----:B--2---:R-:W-:Y:S05]  /*b000*/  @!P0 NANOSLEEP.SYNCS 0x989680 ;  /* 0x009896800000895d */ /* 0x004fea0003900000 */
[----:B------:R-:W2:Y:S02]  /*b010*/  @!P0 SYNCS.PHASECHK.TRANS64 P0, [R0+URZ], R3 ;  /* 0x00000003000085a7 */ /* 0x000ea400080010ff */
[----:B--2---:R-:W-:Y:S05]  /*b020*/  @!P0 BRA `(.L_x_258) ;  /* 0xfffffffc00f08947 */ /* 0x004fea000383ffff */
[----:B------:R-:W-:Y:S05]  /*b030*/  BRA `(.L_x_259) ;  /* 0xffffff94007c7947 */ /* 0x000fea000383ffff */
.L_x_86:
[----:B------:R-:W-:-:S07]  /*b040*/  MOV R0, UR5 ;  /* 0x0000000500007c02 */ /* 0x000fce0008000f00 */
.L_x_260:
[----:B-1----:R1:W2:Y:S02]  /*b050*/  SYNCS.PHASECHK.TRANS64.TRYWAIT P0, [R0+URZ], R3 ;  /* 0x00000003000075a7 */ /* 0x0022a400080011ff */
[----:B--2---:R-:W-:Y:S05]  /*b060*/  @!P0 NANOSLEEP.SYNCS 0x989680 ;  /* 0x009896800000895d */ /* 0x004fea0003900000 */
[----:B------:R-:W2:Y:S02]  /*b070*/  @!P0 SYNCS.PHASECHK.TRANS64 P0, [R0+URZ], R3 ;  /* 0x00000003000085a7 */ /* 0x000ea400080010ff */
[----:B--2---:R-:W-:Y:S05]  /*b080*/  @!P0 BRA `(.L_x_260) ;  /* 0xfffffffc00f08947 */ /* 0x004fea000383ffff */
[----:B------:R-:W-:Y:S05]  /*b090*/  BRA `(.L_x_261) ;  /* 0xffffff9400887947 */ /* 0x000fea000383ffff */
.L_x_87:
[----:B------:R-:W-:-:S07]  /*b0a0*/  MOV R0, UR5 ;  /* 0x0000000500007c02 */ /* 0x000fce0008000f00 */
.L_x_262:
[----:B-1----:R1:W2:Y:S02]  /*b0b0*/  SYNCS.PHASECHK.TRANS64.TRYWAIT P0, [R0+URZ], R3 ;  /* 0x00000003000075a7 */ /* 0x0022a400080011ff */
[----:B--2---:R-:W-:Y:S05]  /*b0c0*/  @!P0 NANOSLEEP.SYNCS 0x989680 ;  /* 0x009896800000895d */ /* 0x004fea0003900000 */
[----:B------:R-:W2:Y:S02]  /*b0d0*/  @!P0 SYNCS.PHASECHK.TRANS64 P0, [R0+URZ], R3 ;  /* 0x00000003000085a7 */ /* 0x000ea400080010ff */
[----:B--2---:R-:W-:Y:S05]  /*b0e0*/  @!P0 BRA `(.L_x_262) ;  /* 0xfffffffc00f08947 */ /* 0x004fea000383ffff */
[----:B------:R-:W-:Y:S05]  /*b0f0*/  BRA `(.L_x_263) ;  /* 0xffffff9400947947 */ /* 0x000fea000383ffff */
.L_x_88:
[----:B------:R-:W-:-:S07]  /*b100*/  MOV R0, UR5 ;  /* 0x0000000500007c02 */ /* 0x000fce0008000f00 */
.L_x_264:
[----:B-1----:R1:W2:Y:S02]  /*b110*/  SYNCS.PHASECHK.TRANS64.TRYWAIT P0, [R0+URZ], R3 ;  /* 0x00000003000075a7 */ /* 0x0022a400080011ff */
[----:B--2---:R-:W-:Y:S05]  /*b120*/  @!P0 NANOSLEEP.SYNCS 0x989680 ;  /* 0x009896800000895d */ /* 0x004fea0003900000 */
[----:B------:R-:W2:Y:S02]  /*b130*/  @!P0 SYNCS.PHASECHK.TRANS64 P0, [R0+URZ], R3 ;  /* 0x00000003000085a7 */ /* 0x000ea400080010ff */
[----:B--2---:R-:W-:Y:S05]  /*b140*/  @!P0 BRA `(.L_x_264) ;  /* 0xfffffffc00f08947 */ /* 0x004fea000383ffff */
[----:B------:R-:W-:Y:S05]  /*b150*/  BRA `(.L_x_265) ;  /* 0xffffff9400a07947 */ /* 0x000fea000383ffff */
.L_x_89:
[----:B------:R-:W-:-:S07]  /*b160*/  MOV R0, UR5 ;  /* 0x0000000500007c02 */ /* 0x000fce0008000f00 */
.L_x_266:
[----:B-1----:R1:W2:Y:S02]  /*b170*/  SYNCS.PHASECHK.TRANS64.TRYWAIT P0, [R0+URZ], R3 ;  /* 0x00000003000075a7 */ /* 0x0022a400080011ff */
[----:B--2---:R-:W-:Y:S05]  /*b180*/  @!P0 NANOSLEEP.SYNCS 0x989680 ;  /* 0x009896800000895d */ /* 0x004fea0003900000 */
[----:B------:R-:W2:Y:S02]  /*b190*/  @!P0 SYNCS.PHASECHK.TRANS64 P0, [R0+URZ], R3 ;  /* 0x00000003000085a7 */ /* 0x000ea400080010ff */
[----:B--2---:R-:W-:Y:S05]  /*b1a0*/  @!P0 BRA `(.L_x_266) ;  /* 0xfffffffc00f08947 */ /* 0x004fea000383ffff */
[----:B------:R-:W-:Y:S05]  /*b1b0*/  BRA `(.L_x_267) ;  /* 0xffffff9400ac7947 */ /* 0x000fea000383ffff */
.L_x_90:
[----:B------:R-:W-:-:S07]  /*b1c0*/  MOV R0, UR5 ;  /* 0x0000000500007c02 */ /* 0x000fce0008000f00 */
.L_x_268:
[----:B-1----:R1:W2:Y:S02]  /*b1d0*/  SYNCS.PHASECHK.TRANS64.TRYWAIT P0, [R0+URZ], R3 ;  /* 0x00000003000075a7 */ /* 0x0022a400080011ff */
[----:B--2---:R-:W-:Y:S05]  /*b1e0*/  @!P0 NANOSLEEP.SYNCS 0x989680 ;  /* 0x009896800000895d */ /* 0x004fea0003900000 */
[----:B------:R-:W2:Y:S02]  /*b1f0*/  @!P0 SYNCS.PHASECHK.TRANS64 P0, [R0+URZ], R3 ;  /* 0x00000003000085a7 */ /* 0x000ea400080010ff */
[----:B--2---:R-:W-:Y:S05]  /*b200*/  @!P0 BRA `(.L_x_268) ;  /* 0xfffffffc00f08947 */ /* 0x004fea000383ffff */
[----:B------:R-:W-:Y:S05]  /*b210*/  BRA `(.L_x_269) ;  /* 0xffffff9400b87947 */ /* 0x000fea000383ffff */
.L_x_91:
[----:B------:R-:W-:-:S07]  /*b220*/  MOV R0, UR5 ;  /* 0x0000000500007c02 */ /* 0x000fce0008000f00 */
.L_x_270:
[----:B-1----:R1:W2:Y:S02]  /*b230*/  SYNCS.PHASECHK.TRANS64.TRYWAIT P0, [R0+URZ], R3 ;  /* 0x00000003000075a7 */ /* 0x0022a400080011ff */
[----:B--2---:R-:W-:Y:S05]  /*b240*/  @!P0 NANOSLEEP.SYNCS 0x989680 ;  /* 0x009896800000895d */ /* 0x004fea0003900000 */
[----:B------:R-:W2:Y:S02]  /*b250*/  @!P0 SYNCS.PHASECHK.TRANS64 P0, [R0+URZ], R3 ;  /* 0x00000003000085a7 */ /* 0x000ea400080010ff */
[----:B--2---:R-:W-:Y:S05]  /*b260*/  @!P0 BRA `(.L_x_270) ;  /* 0xfffffffc00f08947 */ /* 0x004fea000383ffff */
[----:B------:R-:W-:Y:S05]  /*b270*/  BRA `(.L_x_271) ;  /* 0xffffff9400c47947 */ /* 0x000fea000383ffff */
.L_x_92:
[----:B------:R-:W-:-:S07]  /*b280*/  MOV R0, UR5 ;  /* 0x0000000500007c02 */ /* 0x000fce0008000f00 */
.L_x_272:
[----:B-1----:R1:W2:Y:S02]  /*b290*/  SYNCS.PHASECHK.TRANS64.TRYWAIT P0, [R0+URZ], R3 ;  /* 0x00000003000075a7 */ /* 0x0022a400080011ff */
[----:B--2---:R-:W-:Y:S05]  /*b2a0*/  @!P0 NANOSLEEP.SYNCS 0x989680 ;  /* 0x009896800000895d */ /* 0x004fea0003900000 */
[----:B------:R-:W2:Y:S02]  /*b2b0*/  @!P0 SYNCS.PHASECHK.TRANS64 P0, [R0+URZ], R3 ;  /* 0x00000003000085a7 */ /* 0x000ea400080010ff */
[----:B--2---:R-:W-:Y:S05]  /*b2c0*/  @!P0 BRA `(.L_x_272) ;  /* 0xfffffffc00f08947 */ /* 0x004fea000383ffff */
[----:B------:R-:W-:Y:S05]  /*b2d0*/  BRA `(.L_x_273) ;  /* 0xffffff9400d07947 */ /* 0x000fea000383ffff */
.L_x_93:
[----:B------:R-:W-:-:S07]  /*b2e0*/  MOV R0, UR5 ;  /* 0x0000000500007c02 */ /* 0x000fce0008000f00 */
.L_x_274:
[----:B-1----:R1:W2:Y:S02]  /*b2f0*/  SYNCS.PHASECHK.TRANS64.TRYWAIT P0, [R0+URZ], R3 ;  /* 0x00000003000075a7 */ /* 0x0022a400080011ff */
[----:B--2---:R-:W-:Y:S05]  /*b300*/  @!P0 NANOSLEEP.SYNCS 0x989680 ;  /* 0x009896800000895d */ /* 0x004fea0003900000 */
[----:B------:R-:W2:Y:S02]  /*b310*/  @!P0 SYNCS.PHASECHK.TRANS64 P0, [R0+URZ], R3 ;  /* 0x00000003000085a7 */ /* 0x000ea400080010ff */
[----:B--2---:R-:W-:Y:S05]  /*b320*/  @!P0 BRA `(.L_x_274) ;  /* 0xfffffffc00f08947 */ /* 0x004fea000383ffff */
[----:B------:R-:W-:Y:S05]  /*b330*/  BRA `(.L_x_275) ;  /* 0xffffff9400dc7947 */ /* 0x000fea000383ffff */
.L_x_94:
[----:B------:R-:W-:-:S07]  /*b340*/  MOV R0, UR5 ;  /* 0x0000000500007c02 */ /* 0x000fce0008000f00 */
.L_x_276:
[----:B-1----:R1:W2:Y:S02]  /*b350*/  SYNCS.PHASECHK.TRANS64.TRYWAIT P0, [R0+URZ], R3 ;  /* 0x00000003000075a7 */ /* 0x0022a400080011ff */
[----:B--2---:R-:W-:Y:S05]  /*b360*/  @!P0 NANOSLEEP.SYNCS 0x989680 ;  /* 0x009896800000895d */ /* 0x004fea0003900000 */
[----:B------:R-:W2:Y:S02]  /*b370*/  @!P0 SYNCS.PHASECHK.TRANS64 P0, [R0+URZ], R3 ;  /* 0x00000003000085a7 */ /* 0x000ea400080010ff */
[----:B--2---:R-:W-:Y:S05]  /*b380*/  @!P0 BRA `(.L_x_276) ;  /* 0xfffffffc00f08947 */ /* 0x004fea000383ffff */
[----:B------:R-:W-:Y:S05]  /*b390*/  BRA `(.L_x_277) ;  /* 0xffffff9400e87947 */ /* 0x000fea000383ffff */
.L_x_97:
[----:B-1----:R1:W2:Y:S02]  /*b3a0*/  SYNCS.PHASECHK.TRANS64.TRYWAIT P0, [R2+URZ+0x3d0], R5 ;  /* 0x0003d005020075a7 */ /* 0x0022a400080011ff */
[----:B--2---:R-:W-:Y:S05]  /*b3b0*/  @!P0 NANOSLEEP.SYNCS 0x989680 ;  /* 0x009896800000895d */ /* 0x004fea0003900000 */
[----:B------:R-:W2:Y:S02]  /*b3c0*/  @!P0 SYNCS.PHASECHK.TRANS64 P0, [R2+URZ+0x3d0], R5 ;  /* 0x0003d005020085a7 */ /* 0x000ea400080010ff */
[----:B--2---:R-:W-:Y:S05]  /*b3d0*/  @!P0 BRA `(.L_x_97) ;  /* 0xfffffffc00f08947 */ /* 0x004fea000383ffff */
[----:B------:R-:W-:Y:S05]  /*b3e0*/  BRA `(.L_x_278) ;  /* 0xffffff9800447947 */ /* 0x000fea000383ffff */
.L_x_98:
[----:B------:R-:W-:-:S07]  /*b3f0*/  MOV R2, UR4 ;  /* 0x0000000400027c02 */ /* 0x000fce0008000f00 */
.L_x_279:
[----:B-1----:R1:W2:Y:S02]  /*b400*/  SYNCS.PHASECHK.TRANS64.TRYWAIT P0, [R2+URZ+0x380], R5 ;  /* 0x00038005020075a7 */ /* 0x0022a400080011ff */
[----:B--2---:R-:W-:Y:S05]  /*b410*/  @!P0 NANOSLEEP.SYNCS 0x989680 ;  /* 0x009896800000895d */ /* 0x004fea0003900000 */
[----:B------:R-:W2:Y:S02]  /*b420*/  @!P0 SYNCS.PHASECHK.TRANS64 P0, [R2+URZ+0x380], R5 ;  /* 0x00038005020085a7 */ /* 0x000ea400080010ff */
[----:B--2---:R-:W-:Y:S05]  /*b430*/  @!P0 BRA `(.L_x_279) ;  /* 0xfffffffc00f08947 */ /* 0x004fea000383ffff */
[----:B------:R-:W-:Y:S05]  /*b440*/  BRA `(.L_x_280) ;  /* 0xffffff9800547947 */ /* 0x000fea000383ffff */
.L_x_99:
[----:B-1----:R1:W2:Y:S02]  /*b450*/  SYNCS.PHASECHK.TRANS64.TRYWAIT P1, [R2+URZ+0x370], R5 ;  /* 0x00037005020075a7 */ /* 0x0022a400080211ff */
[----:B--2---:R-:W-:Y:S05]  /*b460*/  @!P1 NANOSLEEP.SYNCS 0x989680 ;  /* 0x009896800000995d */ /* 0x004fea0003900000 */
[----:B------:R-:W2:Y:S02]  /*b470*/  @!P1 SYNCS.PHASECHK.TRANS64 P1, [R2+URZ+0x370], R5 ;  /* 0x00037005020095a7 */ /* 0x000ea400080210ff */
[----:B--2---:R-:W-:Y:S05]  /*b480*/  @!P1 BRA `(.L_x_99) ;  /* 0xfffffffc00f09947 */ /* 0x004fea000383ffff */
[----:B------:R-:W-:Y:S05]  /*b490*/  BRA `(.L_x_281) ;  /* 0xffffff9800847947 */ /* 0x000fea000383ffff */
.L_x_102:
[----:B------:R-:W-:-:S07]  /*b4a0*/  MOV R0, UR4 ;  /* 0x0000000400007c02 */ /* 0x000fce0008000f00 */
.L_x_282:
[----:B-1----:R1:W2:Y:S02]  /*b4b0*/  SYNCS.PHASECHK.TRANS64.TRYWAIT P0, [R0+URZ+0x380], R3 ;  /* 0x00038003000075a7 */ /* 0x0022a400080011ff */
[----:B--2---:R-:W-:Y:S05]  /*b4c0*/  @!P0 NANOSLEEP.SYNCS 0x989680 ;  /* 0x009896800000895d */ /* 0x004fea0003900000 */
[----:B------:R-:W2:Y:S02]  /*b4d0*/  @!P0 SYNCS.PHASECHK.TRANS64 P0, [R0+URZ+0x380], R3 ;  /* 0x00038003000085a7 */ /* 0x000ea400080010ff */
[----:B--2---:R-:W-:Y:S05]  /*b4e0*/  @!P0 BRA `(.L_x_282) ;  /* 0xfffffffc00f08947 */ /* 0x004fea000383ffff */
[----:B------:R-:W-:Y:S05]  /*b4f0*/  BRA `(.L_x_101) ;  /* 0xffffff9800d87947 */ /* 0x000fea000383ffff */
.L_x_111:
[----:B-1----:R-:W-:-:S04]  /*b500*/  MOV R0, UR5 ;  /* 0x0000000500007c02 */ /* 0x002fc80008000f00 */
[----:B------:R1:W2:Y:S03]  /*b510*/  SYNCS.PHASECHK.TRANS64.TRYWAIT P0, [R0+URZ+0x8], R7 ;  /* 0x00000807000075a7 */ /* 0x0002a600080011ff */
[----:B--2---:R-:W-:Y:S05]  /*b520*/  @!P0 NANOSLEEP.SYNCS 0x989680 ;  /* 0x009896800000895d */ /* 0x004fea0003900000 */
[----:B------:R-:W2:Y:S02]  /*b530*/  @!P0 SYNCS.PHASECHK.TRANS64 P0, [R0+URZ+0x8], R7 ;  /* 0x00000807000085a7 */ /* 0x000ea400080010ff */
[----:B--2---:R-:W-:Y:S05]  /*b540*/  @!P0 BRA `(.L_x_111) ;  /* 0xfffffffc00ec8947 */ /* 0x004fea000383ffff */
[----:B------:R-:W-:Y:S05]  /*b550*/  BRA `(.L_x_110) ;  /* 0xffffff9c008c7947 */ /* 0x000fea000383ffff */
.L_x_113:
[----:B------:R-:W-:Y:S01]  /*b560*/  BSSY B0, `(.L_x_283) ;  /* 0x0000006000007945 */ /* 0x000fe20003800000 */
[----:B------:R-:W-:-:S07]  /*b570*/  MOV R15, 0xffffffff ;  /* 0xffffffff000f7802 */ /* 0x000fce0000000f00 */
[----:B-1---5:R-:W-:Y:S05]  /*b580*/  WARPSYNC.COLLECTIVE R15, `(.L_x_284) ;  /* 0x000000000f0c7348 */ /* 0x022fea0003c00000 */
[----:B------:R-:W-:Y:S02]  /*b590*/  ELECT P6, UR79, PT ;  /* 0x00000000004f782f */ /* 0x000fe400038c0000 */
[----:B------:R-:W-:Y:S01]  /*b5a0*/  MOV R14, UR79 ;  /* 0x0000004f000e7c02 */ /* 0x000fe20008000f00 */
[----:B-1---5:R-:W-:Y:S10]  /*b5b0*/  ENDCOLLECTIVE ;  /* 0x000000000000791b */ /* 0x022ff40003800000 */
.L_x_284:
[----:B------:R-:W-:Y:S05]  /*b5c0*/  BSYNC B0 ;  /* 0x0000000000007941 */ /* 0x000fea0003800000 */
.L_x_283:
[----:B------:R-:W-:Y:S05]  /*b5d0*/  BRA `(.L_x_285) ;  /* 0xffffff9c00bc7947 */ /* 0x000fea000383ffff */
.L_x_115:
[----:B-1----:R-:W-:-:S04]  /*b5e0*/  MOV R0, UR5 ;  /* 0x0000000500007c02 */ /* 0x002fc80008000f00 */
[----:B------:R1:W2:Y:S03]  /*b5f0*/  SYNCS.PHASECHK.TRANS64.TRYWAIT P0, [R0+URZ+0x8], R5 ;  /* 0x00000805000075a7 */ /* 0x0002a600080011ff */
[----:B--2---:R-:W-:Y:S05]  /*b600*/  @!P0 NANOSLEEP.SYNCS 0x989680 ;  /* 0x009896800000895d */ /* 0x004fea0003900000 */
[----:B------:R-:W2:Y:S02]  /*b610*/  @!P0 SYNCS.PHASECHK.TRANS64 P0, [R0+URZ+0x8], R5 ;  /* 0x00000805000085a7 */ /* 0x000ea400080010ff */
[----:B--2---:R-:W-:Y:S05]  /*b620*/  @!P0 BRA `(.L_x_115) ;  /* 0xfffffffc00ec8947 */ /* 0x004fea000383ffff */
[----:B------:R-:W-:Y:S05]  /*b630*/  BRA `(.L_x_114) ;  /* 0xffffff9c00c07947 */ /* 0x000fea000383ffff */
.L_x_116:
[----:B-1----:R1:W2:Y:S02]  /*b640*/  SYNCS.PHASECHK.TRANS64.TRYWAIT P0, [R0+URZ+0x370], R5 ;  /* 0x00037005000075a7 */ /* 0x0022a400080011ff */
[----:B--2---:R-:W-:Y:S05]  /*b650*/  @!P0 NANOSLEEP.SYNCS 0x989680 ;  /* 0x009896800000895d */ /* 0x004fea0003900000 */
[----:B------:R-:W2:Y:S02]  /*b660*/  @!P0 SYNCS.PHASECHK.TRANS64 P0, [R0+URZ+0x370], R5 ;  /* 0x00037005000085a7 */ /* 0x000ea400080010ff */
[----:B--2---:R-:W-:Y:S05]  /*b670*/  @!P0 BRA `(.L_x_116) ;  /* 0xfffffffc00f08947 */ /* 0x004fea000383ffff */
[----:B------:R-:W-:Y:S05]  /*b680*/  BRA `(.L_x_286) ;  /* 0xffffffa000947947 */ /* 0x000fea000383ffff */
.L_x_118:
[----:B------:R-:W-:-:S07]  /*b690*/  MOV R0, UR19 ;  /* 0x0000001300007c02 */ /* 0x000fce0008000f00 */
.L_x_287:
[----:B-1----:R1:W2:Y:S02]  /*b6a0*/  SYNCS.PHASECHK.TRANS64.TRYWAIT P0, [R0+URZ+0x3b0], R5 ;  /* 0x0003b005000075a7 */ /* 0x0022a400080011ff */
[----:B--2---:R-:W-:Y:S05]  /*b6b0*/  @!P0 NANOSLEEP.SYNCS 0x989680 ;  /* 0x009896800000895d */ /* 0x004fea0003900000 */
[----:B------:R-:W2:Y:S02]  /*b6c0*/  @!P0 SYNCS.PHASECHK.TRANS64 P0, [R0+URZ+0x3b0], R5 ;  /* 0x0003b005000085a7 */ /* 0x000ea400080010ff */
[----:B--2---:R-:W-:Y:S05]  /*b6d0*/  @!P0 BRA `(.L_x_287) ;  /* 0xfffffffc00f08947 */ /* 0x004fea000383ffff */
[----:B------:R-:W-:Y:S05]  /*b6e0*/  BRA `(.L_x_288) ;  /* 0xffffffa000dc7947 */ /* 0x000fea000383ffff */
.L_x_121:
[----:B------:R-:W-:Y:S07]  /*b6f0*/  MOV R0, UR6 ;  /* 0x0000000600007c02 */ /* 0x000fee0008000f00 */
.L_x_289:
[----:B-1----:R1:W2:Y:S02]  /*b700*/  SYNCS.PHASECHK.TRANS64.TRYWAIT P0, [R0+URZ], R5 ;  /* 0x00000005000075a7 */ /* 0x0022a400080011ff */
[----:B--2---:R-:W-:Y:S05]  /*b710*/  @!P0 NANOSLEEP.SYNCS 0x989680 ;  /* 0x009896800000895d */ /* 0x004fea0003900000 */
[----:B------:R-:W2:Y:S02]  /*b720*/  @!P0 SYNCS.PHASECHK.TRANS64 P0, [R0+URZ], R5 ;  /* 0x00000005000085a7 */ /* 0x000ea400080010ff */
[----:B--2---:R-:W-:Y:S05]  /*b730*/  @!P0 BRA `(.L_x_289) ;  /* 0xfffffffc00f08947 */ /* 0x004fea000383ffff */
[----:B------:R-:W-:Y:S05]  /*b740*/  BRA `(.L_x_120) ;  /* 0xffffffa000f47947 */ /* 0x000fea000383ffff */
.L_x_125:
[----:B-1----:R-:W-:-:S07]  /*b750*/  MOV R0, UR4 ;  /* 0x0000000400007c02 */ /* 0x002fce0008000f00 */
.L_x_290:
[----:B-1----:R1:W2:Y:S02]  /*b760*/  SYNCS.PHASECHK.TRANS64.TRYWAIT P0, [R0+URZ], R3 ;  /* 0x00000003000075a7 */ /* 0x0022a400080011ff */
[----:B--2---:R-:W-:Y:S05]  /*b770*/  @!P0 NANOSLEEP.SYNCS 0x989680 ;  /* 0x009896800000895d */ /* 0x004fea0003900000 */
[----:B------:R-:W2:Y:S02]  /*b780*/  @!P0 SYNCS.PHASECHK.TRANS64 P0, [R0+URZ], R3 ;  /* 0x00000003000085a7 */ /* 0x000ea400080010ff */
[----:B--2---:R-:W-:Y:S05]  /*b790*/  @!P0 BRA `(.L_x_290) ;  /* 0xfffffffc00f08947 */ /* 0x004fea000383ffff */
[----:B------:R-:W-:Y:S05]  /*b7a0*/  BRA `(.L_x_291) ;  /* 0xffffffa400ac7947 */ /* 0x000fea000383ffff */
.L_x_126:
[----:B------:R-:W-:-:S07]  /*b7b0*/  MOV R0, UR5 ;  /* 0x0000000500007c02 */ /* 0x000fce0008000f00 */
.L_x_292:
[----:B-1----:R1:W2:Y:S02]  /*b7c0*/  SYNCS.PHASECHK.TRANS64.TRYWAIT P0, [R0+URZ], R3 ;  /* 0x00000003000075a7 */ /* 0x0022a400080011ff */
[----:B--2---:R-:W-:Y:S05]  /*b7d0*/  @!P0 NANOSLEEP.SYNCS 0x989680 ;  /* 0x009896800000895d */ /* 0x004fea0003900000 */
[----:B------:R-:W2:Y:S02]  /*b7e0*/  @!P0 SYNCS.PHASECHK.TRANS64 P0, [R0+URZ], R3 ;  /* 0x00000003000085a7 */ /* 0x000ea400080010ff */
[----:B--2---:R-:W-:Y:S05]  /*b7f0*/  @!P0 BRA `(.L_x_292) ;  /* 0xfffffffc00f08947 */ /* 0x004fea000383ffff */
[----:B------:R-:W-:Y:S05]  /*b800*/  BRA `(.L_x_293) ;  /* 0xffffffa400b87947 */ /* 0x000fea000383ffff */
.L_x_127:
[----:B------:R-:W-:-:S07]  /*b810*/  MOV R0, UR5 ;  /* 0x0000000500007c02 */ /* 0x000fce0008000f00 */
.L_x_294:
[----:B-1----:R1:W2:Y:S02]  /*b820*/  SYNCS.PHASECHK.TRANS64.TRYWAIT P0, [R0+URZ], R3 ;  /* 0x00000003000075a7 */ /* 0x0022a400080011ff */
[----:B--2---:R-:W-:Y:S05]  /*b830*/  @!P0 NANOSLEEP.SYNCS 0x989680 ;  /* 0x009896800000895d */ /* 0x004fea0003900000 */
[----:B------:R-:W2:Y:S02]  /*b840*/  @!P0 SYNCS.PHASECHK.TRANS64 P0, [R0+URZ], R3 ;  /* 0x00000003000085a7 */ /* 0x000ea400080010ff */
[----:B--2---:R-:W-:Y:S05]  /*b850*/  @!P0 BRA `(.L_x_294) ;  /* 0xfffffffc00f08947 */ /* 0x004fea000383ffff */
[----:B------:R-:W-:Y:S05]  /*b860*/  BRA `(.L_x_295) ;  /* 0xffffffa400c47947 */ /* 0x000fea000383ffff */
.L_x_130:
[----:B------:R-:W-:-:S07]  /*b870*/  MOV R0, UR13 ;  /* 0x0000000d00007c02 */ /* 0x000fce0008000f00 */
.L_x_296:
[----:B-1----:R1:W2:Y:S02]  /*b880*/  SYNCS.PHASECHK.TRANS64.TRYWAIT P1, [R0+URZ+0x3f0], R3 ;  /* 0x0003f003000075a7 */ /* 0x0022a400080211ff */
[----:B--2---:R-:W-:Y:S05]  /*b890*/  @!P1 NANOSLEEP.SYNCS 0x989680 ;  /* 0x009896800000995d */ /* 0x004fea0003900000 */
[----:B------:R-:W2:Y:S02]  /*b8a0*/  @!P1 SYNCS.PHASECHK.TRANS64 P1, [R0+URZ+0x3f0], R3 ;  /* 0x0003f003000095a7 */ /* 0x000ea400080210ff */
[----:B--2---:R-:W-:Y:S05]  /*b8b0*/  @!P1 BRA `(.L_x_296) ;  /* 0xfffffffc00f09947 */ /* 0x004fea000383ffff */
[----:B------:R-:W-:Y:S05]  /*b8c0*/  BRA `(.L_x_297) ;  /* 0xffffffa800107947 */ /* 0x000fea000383ffff */
.L_x_135:
[----:B--2---:R2:W3:Y:S02]  /*b8d0*/  SYNCS.PHASECHK.TRANS64.TRYWAIT P0, [R12+URZ+0x370], R9 ;  /* 0x000370090c0075a7 */ /* 0x0044e400080011ff */
[----:B---3--:R-:W-:Y:S05]  /*b8e0*/  @!P0 NANOSLEEP.SYNCS 0x989680 ;  /* 0x009896800000895d */ /* 0x008fea0003900000 */
[----:B------:R-:W3:Y:S02]  /*b8f0*/  @!P0 SYNCS.PHASECHK.TRANS64 P0, [R12+URZ+0x370], R9 ;  /* 0x000370090c0085a7 */ /* 0x000ee400080010ff */
[----:B---3--:R-:W-:Y:S05]  /*b900*/  @!P0 BRA `(.L_x_135) ;  /* 0xfffffffc00f08947 */ /* 0x008fea000383ffff */
[----:B------:R-:W-:Y:S05]  /*b910*/  BRA `(.L_x_298) ;  /* 0xffffffac00307947 */ /* 0x000fea000383ffff */
.L_x_138:
[----:B------:R-:W-:Y:S07]  /*b920*/  MOV R0, UR21 ;  /* 0x0000001500007c02 */ /* 0x000fee0008000f00 */
.L_x_299:
[----:B--2---:R2:W3:Y:S02]  /*b930*/  SYNCS.PHASECHK.TRANS64.TRYWAIT P2, [R0+URZ+0x368], R11 ;  /* 0x0003680b000075a7 */ /* 0x0044e400080411ff */
[----:B---3--:R-:W-:Y:S05]  /*b940*/  @!P2 NANOSLEEP.SYNCS 0x989680 ;  /* 0x009896800000a95d */ /* 0x008fea0003900000 */
[----:B------:R-:W3:Y:S02]  /*b950*/  @!P2 SYNCS.PHASECHK.TRANS64 P2, [R0+URZ+0x368], R11 ;  /* 0x0003680b0000a5a7 */ /* 0x000ee400080410ff */
[----:B---3--:R-:W-:Y:S05]  /*b960*/  @!P2 BRA `(.L_x_299) ;  /* 0xfffffffc00f0a947 */ /* 0x008fea000383ffff */
[----:B------:R-:W-:Y:S05]  /*b970*/  BRA `(.L_x_137) ;  /* 0xffffffb000987947 */ /* 0x000fea000383ffff */
.L_x_141:
[----:B--2---:R-:W-:Y:S07]  /*b980*/  MOV R0, UR21 ;  /* 0x0000001500007c02 */ /* 0x004fee0008000f00 */
.L_x_300:
[----:B--2---:R2:W3:Y:S02]  /*b990*/  SYNCS.PHASECHK.TRANS64.TRYWAIT P0, [R0+URZ+0x350], R9 ;  /* 0x00035009000075a7 */ /* 0x0044e400080011ff */
[----:B---3--:R-:W-:Y:S05]  /*b9a0*/  @!P0 NANOSLEEP.SYNCS 0x989680 ;  /* 0x009896800000895d */ /* 0x008fea0003900000 */
[----:B------:R-:W3:Y:S02]  /*b9b0*/  @!P0 SYNCS.PHASECHK.TRANS64 P0, [R0+URZ+0x350], R9 ;  /* 0x00035009000085a7 */ /* 0x000ee400080010ff */
[----:B---3--:R-:W-:Y:S05]  /*b9c0*/  @!P0 BRA `(.L_x_300) ;  /* 0xfffffffc00f08947 */ /* 0x008fea000383ffff */
[----:B------:R-:W-:Y:S05]  /*b9d0*/  BRA `(.L_x_301) ;  /* 0xffffffb000f47947 */ /* 0x000fea000383ffff */
.L_x_142:
[----:B------:R-:W-:Y:S07]  /*b9e0*/  MOV R0, UR21 ;  /* 0x0000001500007c02 */ /* 0x000fee0008000f00 */
.L_x_302:
[----:B--2---:R2:W3:Y:S02]  /*b9f0*/  SYNCS.PHASECHK.TRANS64.TRYWAIT P0, [R0+URZ+0x358], R9 ;  /* 0x00035809000075a7 */ /* 0x0044e400080011ff */
[----:B---3--:R-:W-:Y:S05]  /*ba00*/  @!P0 NANOSLEEP.SYNCS 0x989680 ;  /* 0x009896800000895d */ /* 0x008fea0003900000 */
[----:B------:R-:W3:Y:S02]  /*ba10*/  @!P0 SYNCS.PHASECHK.TRANS64 P0, [R0+URZ+0x358], R9 ;  /* 0x00035809000085a7 */ /* 0x000ee400080010ff */
[----:B---3--:R-:W-:Y:S05]  /*ba20*/  @!P0 BRA `(.L_x_302) ;  /* 0xfffffffc00f08947 */ /* 0x008fea000383ffff */
[----:B------:R-:W-:Y:S05]  /*ba30*/  BRA `(.L_x_303) ;  /* 0xffffffb4004c7947 */ /* 0x000fea000383ffff */
.L_x_144:
[----:B------:R-:W-:-:S07]  /*ba40*/  MOV R0, UR21 ;  /* 0x0000001500007c02 */ /* 0x000fce0008000f00 */
.L_x_304:
[----:B--2---:R2:W4:Y:S02]  /*ba50*/  SYNCS.PHASECHK.TRANS64.TRYWAIT P0, [R0+URZ+0x350], R3 ;  /* 0x00035003000075a7 */ /* 0x00452400080011ff */
[----:B----4-:R-:W-:Y:S05]  /*ba60*/  @!P0 NANOSLEEP.SYNCS 0x989680 ;  /* 0x009896800000895d */ /* 0x010fea0003900000 */
[----:B------:R-:W4:Y:S02]  /*ba70*/  @!P0 SYNCS.PHASECHK.TRANS64 P0, [R0+URZ+0x350], R3 ;  /* 0x00035003000085a7 */ /* 0x000f2400080010ff */
[----:B----4-:R-:W-:Y:S05]  /*ba80*/  @!P0 BRA `(.L_x_304) ;  /* 0xfffffffc00f08947 */ /* 0x010fea000383ffff */
[----:B------:R-:W-:Y:S05]  /*ba90*/  BRA `(.L_x_305) ;  /* 0xffffffb400d87947 */ /* 0x000fea000383ffff */
.L_x_146:
[----:B-1----:R1:W2:Y:S02]  /*baa0*/  SYNCS.PHASECHK.TRANS64.TRYWAIT P0, [R3+URZ+0x370], R0 ;  /* 0x00037000030075a7 */ /* 0x0022a400080011ff */
[----:B--2---:R-:W-:Y:S05]  /*bab0*/  @!P0 NANOSLEEP.SYNCS 0x989680 ;  /* 0x009896800000895d */ /* 0x004fea0003900000 */
[----:B------:R-:W2:Y:S02]  /*bac0*/  @!P0 SYNCS.PHASECHK.TRANS64 P0, [R3+URZ+0x370], R0 ;  /* 0x00037000030085a7 */ /* 0x000ea400080010ff */
[----:B--2---:R-:W-:Y:S05]  /*bad0*/  @!P0 BRA `(.L_x_146) ;  /* 0xfffffffc00f08947 */ /* 0x004fea000383ffff */
[----:B------:R-:W-:Y:S05]  /*bae0*/  BRA `(.L_x_306) ;  /* 0xffffffb800947947 */ /* 0x000fea000383ffff */
.L_x_157:
[----:B-1----:R1:W2:Y:S02]  /*baf0*/  SYNCS.PHASECHK.TRANS64.TRYWAIT P1, [R3+URZ+0x340], R0 ;  /* 0x00034000030075a7 */ /* 0x0022a400080211ff */
[----:B--2---:R-:W-:Y:S05]  /*bb00*/  @!P1 NANOSLEEP.SYNCS 0x989680 ;  /* 0x009896800000995d */ /* 0x004fea0003900000 */
[----:B------:R-:W2:Y:S02]  /*bb10*/  @!P1 SYNCS.PHASECHK.TRANS64 P1, [R3+URZ+0x340], R0 ;  /* 0x00034000030095a7 */ /* 0x000ea400080210ff */
[----:B--2---:R-:W-:Y:S05]  /*bb20*/  @!P1 BRA `(.L_x_157) ;  /* 0xfffffffc00f09947 */ /* 0x004fea000383ffff */
[----:B------:R-:W-:Y:S05]  /*bb30*/  BRA `(.L_x_156) ;  /* 0xffffffc800007947 */ /* 0x000fea000383ffff */
.L_x_159:
[----:B-1----:R1:W4:Y:S02]  /*bb40*/  SYNCS.PHASECHK.TRANS64.TRYWAIT P0, [R90+URZ+0x390], R5 ;  /* 0x000390055a0075a7 */ /* 0x00232400080011ff */
[----:B----4-:R-:W-:Y:S05]  /*bb50*/  @!P0 NANOSLEEP.SYNCS 0x989680 ;  /* 0x009896800000895d */ /* 0x010fea0003900000 */
[----:B------:R-:W4:Y:S02]  /*bb60*/  @!P0 SYNCS.PHASECHK.TRANS64 P0, [R90+URZ+0x390], R5 ;  /* 0x000390055a0085a7 */ /* 0x000f2400080010ff */
[----:B----4-:R-:W-:Y:S05]  /*bb70*/  @!P0 BRA `(.L_x_159) ;  /* 0xfffffffc00f08947 */ /* 0x010fea000383ffff */
[----:B------:R-:W-:Y:S05]  /*bb80*/  BRA `(.L_x_158) ;  /* 0xffffffc800547947 */ /* 0x000fea000383ffff */
.L_x_167:
[----:B--2---:R2:W3:Y:S02]  /*bb90*/  SYNCS.PHASECHK.TRANS64.TRYWAIT P0, [R109+URZ+0x340], R2 ;  /* 0x000340026d0075a7 */ /* 0x0044e400080011ff */
[----:B---3--:R-:W-:Y:S05]  /*bba0*/  @!P0 NANOSLEEP.SYNCS 0x989680 ;  /* 0x009896800000895d */ /* 0x008fea0003900000 */
[----:B------:R-:W3:Y:S02]  /*bbb0*/  @!P0 SYNCS.PHASECHK.TRANS64 P0, [R109+URZ+0x340], R2 ;  /* 0x000340026d0085a7 */ /* 0x000ee400080010ff */
[----:B---3--:R-:W-:Y:S05]  /*bbc0*/  @!P0 BRA `(.L_x_167) ;  /* 0xfffffffc00f08947 */ /* 0x008fea000383ffff */
[----:B------:R-:W-:Y:S05]  /*bbd0*/  BRA `(.L_x_166) ;  /* 0xffffffd4005c7947 */ /* 0x000fea000383ffff */
        .weak           $__internal_0_$__cuda_sm10x_tcgen05_guardrail_trap_col_being_dealloced_not_returned_by_alloc
        .type           $__internal_0_$__cuda_sm10x_tcgen05_guardrail_trap_col_being_dealloced_not_returned_by_alloc,@function
        .size           $__internal_0_$__cuda_sm10x_tcgen05_guardrail_trap_col_being_dealloced_not_returned_by_alloc,($__internal_1_$__cuda_sm10x_tcgen05_guardrail_trap_phase_invalid_during_alloc - $__internal_0_$__cuda_sm10x_tcgen05_guardrail_trap_col_being_dealloced_not_returned_by_alloc)
$__internal_0_$__cuda_sm10x_tcgen05_guardrail_trap_col_being_dealloced_not_returned_by_alloc:
[----:B------:R-:W-:Y:S05]  /*bbe0*/  BPT.TRAP 0x1 ;  /* 0x000000040000795c */ /* 0x000fea0000300000 */
[----:B------:R-:W-:-:S04]  /*bbf0*/  HFMA2 R3, -RZ, RZ, 0, 0 ;  /* 0x00000000ff037431 */ /* 0x000fc800000001ff */
[----:B------:R-:W-:Y:S05]  /*bc00*/  RET.REL.NODEC R2 `(_ZN7cutlass13device_kernelINS_4gemm6kernel13GemmUniversalIN4cute5tupleIJiiiiEEENS1_10collective13CollectiveMmaINS1_35MainloopSm100TmaUmmaWarpSpecializedILi52ELi2ELi4ENS5_IJNS4_1CILi2EEESB_NSA_ILi1EEEEEEEENS5_IJNSA_ILi128EEESF_NSA_ILi32EEEEEENS_12float_e5m2_tENS5_IJlSC_lEEESI_SJ_NS4_8TiledMMAINS4_8MMA_AtomIJNS4_10MMA_TraitsINS4_25SM100_MMA_F8F6F4_2x1SM_SSEJSI_SI_fSF_SF_NS4_17integral_constantINS4_4UMMA5MajorELSQ_0EEESR_NSO_INSP_7ScaleInELSS_0EEEST_EEEEEENS4_6LayoutINS5_IJSC_SC_SC_EEENS5_IJNSA_ILi0EEESY_SY_EEEEENS5_IJNS4_10UnderscoreES11_S11_EEEEENS4_28SM100_TMA_2SM_LOAD_MULTICASTENS4_14ComposedLayoutINS4_7SwizzleILi1ELi4ELi3EEENS4_18smem_ptr_flag_bitsILi8EEENSW_INS5_IJNSA_ILi8EEESG_EEENS5_IJSG_SC_EEEEEEEvNS4_8identityENS4_18SM100_TMA_2SM_LOADES1E_vS1F_EENS_8epilogue10collective18CollectiveEpilogueINS1I_23Sm100TmaWarpSpecializedILi2ELi2ELi32ELb0ELb0EEEJNS5_IJNSA_ILi64EEESF_SG_EEENS5_IJNSW_IS1N_SC_EENSW_INS5_IJSG_SB_EEENS5_IJSC_S1N_EEEEEEEESI_SJ_SI_SJ_NS1I_6fusion15FusionCallbacksIS1M_NS1U_17LinearCombinationISI_fSI_fLNS_15FloatRoundStyleE2EEES1O_S1T_JEEENS4_5SM1004TMEM4LOAD26SM100_TMEM_LOAD_32dp32b32xENS4_13SM90_TMA_LOADES1E_NS4_39AutoVectorizingCopyWithAssumedAlignmentILi128EEENS4_14SM90_TMA_STOREES1E_S26_S26_EEEvvEEEEvNT_6ParamsE) ;  /* 0xffffff4002fc7950 */ /* 0x000fea0003c3ffff */
        .weak           $__internal_1_$__cuda_sm10x_tcgen05_guardrail_trap_phase_invalid_during_alloc
        .type           $__internal_1_$__cuda_sm10x_tcgen05_guardrail_trap_phase_invalid_during_alloc,@function
        .size           $__internal_1_$__cuda_sm10x_tcgen05_guardrail_trap_phase_invalid_during_alloc,($__internal_2_$__cuda_sm10x_tcgen05_guardrail_trap_unallocated_columns_being_dealloced - $__internal_1_$__cuda_sm10x_tcgen05_guardrail_trap_phase_invalid_during_alloc)
$__internal_1_$__cuda_sm10x_tcgen05_guardrail_trap_phase_invalid_during_alloc:
[----:B------:R-:W-:Y:S05]  /*bc10*/  BPT.TRAP 0x1 ;  /* 0x000000040000795c */ /* 0x000fea0000300000 */
[----:B------:R-:W-:-:S04]  /*bc20*/  MOV R5, 0x0 ;  /* 0x0000000000057802 */ /* 0x000fc80000000f00 */
[----:B------:R-:W-:Y:S05]  /*bc30*/  RET.REL.NODEC R4 `(_ZN7cutlass13device_kernelINS_4gemm6kernel13GemmUniversalIN4cute5tupleIJiiiiEEENS1_10collective13CollectiveMmaINS1_35MainloopSm100TmaUmmaWarpSpecializedILi52ELi2ELi4ENS5_IJNS4_1CILi2EEESB_NSA_ILi1EEEEEEEENS5_IJNSA_ILi128EEESF_NSA_ILi32EEEEEENS_12float_e5m2_tENS5_IJlSC_lEEESI_SJ_NS4_8TiledMMAINS4_8MMA_AtomIJNS4_10MMA_TraitsINS4_25SM100_MMA_F8F6F4_2x1SM_SSEJSI_SI_fSF_SF_NS4_17integral_constantINS4_4UMMA5MajorELSQ_0EEESR_NSO_INSP_7ScaleInELSS_0EEEST_EEEEEENS4_6LayoutINS5_IJSC_SC_SC_EEENS5_IJNSA_ILi0EEESY_SY_EEEEENS5_IJNS4_10UnderscoreES11_S11_EEEEENS4_28SM100_TMA_2SM_LOAD_MULTICASTENS4_14ComposedLayoutINS4_7SwizzleILi1ELi4ELi3EEENS4_18smem_ptr_flag_bitsILi8EEENSW_INS5_IJNSA_ILi8EEESG_EEENS5_IJSG_SC_EEEEEEEvNS4_8identityENS4_18SM100_TMA_2SM_LOADES1E_vS1F_EENS_8epilogue10collective18CollectiveEpilogueINS1I_23Sm100TmaWarpSpecializedILi2ELi2ELi32ELb0ELb0EEEJNS5_IJNSA_ILi64EEESF_SG_EEENS5_IJNSW_IS1N_SC_EENSW_INS5_IJSG_SB_EEENS5_IJSC_S1N_EEEEEEEESI_SJ_SI_SJ_NS1I_6fusion15FusionCallbacksIS1M_NS1U_17LinearCombinationISI_fSI_fLNS_15FloatRoundStyleE2EEES1O_S1T_JEEENS4_5SM1004TMEM4LOAD26SM100_TMEM_LOAD_32dp32b32xENS4_13SM90_TMA_LOADES1E_NS4_39AutoVectorizingCopyWithAssumedAlignmentILi128EEENS4_14SM90_TMA_STOREES1E_S26_S26_EEEvvEEEEvNT_6ParamsE) ;  /* 0xffffff4004f07950 */ /* 0x000fea0003c3ffff */
        .weak           $__internal_2_$__cuda_sm10x_tcgen05_guardrail_trap_unallocated_columns_being_dealloced
        .type           $__internal_2_$__cuda_sm10x_tcgen05_guardrail_trap_unallocated_columns_being_dealloced,@function
        .size           $__internal_2_$__cuda_sm10x_tcgen05_guardrail_trap_unallocated_columns_being_dealloced,(.L_x_308 - $__internal_2_$__cuda_sm10x_tcgen05_guardrail_trap_unallocated_columns_being_dealloced)
$__internal_2_$__cuda_sm10x_tcgen05_guardrail_trap_unallocated_columns_being_dealloced:
[----:B------:R-:W-:Y:S05]  /*bc40*/  BPT.TRAP 0x1 ;  /* 0x000000040000795c */ /* 0x000fea0000300000 */
[----:B------:R-:W-:-:S04]  /*bc50*/  HFMA2 R3, -RZ, RZ, 0, 0 ;  /* 0x00000000ff037431 */ /* 0x000fc800000001ff */
[----:B------:R-:W-:Y:S05]  /*bc60*/  RET.REL.NODEC R2 `(_ZN7cutlass13device_kernelINS_4gemm6kernel13GemmUniversalIN4cute5tupleIJiiiiEEENS1_10collective13CollectiveMmaINS1_35MainloopSm100TmaUmmaWarpSpecializedILi52ELi2ELi4ENS5_IJNS4_1CILi2EEESB_NSA_ILi1EEEEEEEENS5_IJNSA_ILi128EEESF_NSA_ILi32EEEEEENS_12float_e5m2_tENS5_IJlSC_lEEESI_SJ_NS4_8TiledMMAINS4_8MMA_AtomIJNS4_10MMA_TraitsINS4_25SM100_MMA_F8F6F4_2x1SM_SSEJSI_SI_fSF_SF_NS4_17integral_constantINS4_4UMMA5MajorELSQ_0EEESR_NSO_INSP_7ScaleInELSS_0EEEST_EEEEEENS4_6LayoutINS5_IJSC_SC_SC_EEENS5_IJNSA_ILi0EEESY_SY_EEEEENS5_IJNS4_10UnderscoreES11_S11_EEEEENS4_28SM100_TMA_2SM_LOAD_MULTICASTENS4_14ComposedLayoutINS4_7SwizzleILi1ELi4ELi3EEENS4_18smem_ptr_flag_bitsILi8EEENSW_INS5_IJNSA_ILi8EEESG_EEENS5_IJSG_SC_EEEEEEEvNS4_8identityENS4_18SM100_TMA_2SM_LOADES1E_vS1F_EENS_8epilogue10collective18CollectiveEpilogueINS1I_23Sm100TmaWarpSpecializedILi2ELi2ELi32ELb0ELb0EEEJNS5_IJNSA_ILi64EEESF_SG_EEENS5_IJNSW_IS1N_SC_EENSW_INS5_IJSG_SB_EEENS5_IJSC_S1N_EEEEEEEESI_SJ_SI_SJ_NS1I_6fusion15FusionCallbacksIS1M_NS1U_17LinearCombinationISI_fSI_fLNS_15FloatRoundStyleE2EEES1O_S1T_JEEENS4_5SM1004TMEM4LOAD26SM100_TMEM_LOAD_32dp32b32xENS4_13SM90_TMA_LOADES1E_NS4_39AutoVectorizingCopyWithAssumedAlignmentILi128EEENS4_14SM90_TMA_STOREES1E_S26_S26_EEEvvEEEEvNT_6ParamsE) ;  /* 0xffffff4002e47950 */ /* 0x000fea0003c3ffff */
.L_x_307:
[----:B------:R-:W-:-:S00]  /*bc70*/  BRA `(.L_x_307) ;  /* 0xfffffffc00fc7947 */ /* 0x000fc0000383ffff */
[----:B------:R-:W-:-:S00]  /*bc80*/  NOP ;  /* 0x0000000000007918 */ /* 0x000fc00000000000 */
[----:B------:R-:W-:-:S00]  /*bc90*/  NOP ;  /* 0x0000000000007918 */ /* 0x000fc00000000000 */
[----:B------:R-:W-:-:S00]  /*bca0*/  NOP ;  /* 0x0000000000007918 */ /* 0x000fc00000000000 */
[----:B------:R-:W-:-:S00]  /*bcb0*/  NOP ;  /* 0x0000000000007918 */ /* 0x000fc00000000000 */
[----:B------:R-:W-:-:S00]  /*bcc0*/  NOP ;  /* 0x0000000000007918 */ /* 0x000fc00000000000 */
[----:B------:R-:W-:-:S00]  /*bcd0*/  NOP ;  /* 0x0000000000007918 */ /* 0x000fc00000000000 */
[----:B------:R-:W-:-:S00]  /*bce0*/  NOP ;  /* 0x0000000000007918 */ /* 0x000fc00000000000 */
[----:B------:R-:W-:-:S00]  /*bcf0*/  NOP ;  /* 0x0000000000007918 */ /* 0x000fc00000000000 */
.L_x_308:


//--------------------- .nv.global.init           --------------------------
	.section	.nv.global.init,"aw",@progbits
.nv.global.init:
	.type		$str$27,@object
	.size		$str$27,($str$28 - $str$27)
$str$27:
        /*0000*/ 	.byte	0x28, 0x61, 0x64, 0x64, 0x72, 0x65, 0x73, 0x73, 0x20, 0x26, 0x20, 0x6d, 0x61, 0x73, 0x6b, 0x29
        /*0010*/ 	.byte	0x20, 0x3d, 0x3d, 0x20, 0x30, 0x00
	.type		$str$28,@object
	.size		$str$28,($str$26 - $str$28)
$str$28:
        /*0016*/ 	.byte	0x2f, 0x74, 0x6d, 0x70, 0x2f, 0x63, 0x75, 0x74, 0x6c, 0x61, 0x73, 0x73, 0x5f, 0x73, 0x77, 0x65
        /*0026*/ 	.byte	0x65, 0x70, 0x5f, 0x73, 0x72, 0x63, 0x2f, 0x69, 0x6e, 0x63, 0x6c, 0x75, 0x64, 0x65, 0x2f, 0x63
        /*0036*/ 	.byte	0x75, 0x74, 0x65, 0x2f, 0x70, 0x6f, 0x69, 0x6e, 0x74, 0x65, 0x72, 0x5f, 0x66, 0x6c, 0x61, 0x67
        /*0046*/ 	.byte	0x67, 0x65, 0x64, 0x2e, 0x68, 0x70, 0x70, 0x00
	.type		$str$26,@object
	.size		$str$26,($str$25 - $str$26)
$str$26:
        /*004e*/ 	.byte	0x2f, 0x74, 0x6d, 0x70, 0x2f, 0x63, 0x75, 0x74, 0x6c, 0x61, 0x73, 0x73, 0x5f, 0x73, 0x77, 0x65
        /*005e*/ 	.byte	0x65, 0x70, 0x5f, 0x73, 0x72, 0x63, 0x2f, 0x69, 0x6e, 0x63, 0x6c, 0x75, 0x64, 0x65, 0x2f, 0x63
        /*006e*/ 	.byte	0x75, 0x74, 0x65, 0x2f, 0x61, 0x74, 0x6f, 0x6d, 0x2f, 0x63, 0x6f, 0x70, 0x79, 0x5f, 0x74, 0x72
        /*007e*/ 	.byte	0x61, 0x69, 0x74, 0x73, 0x5f, 0x73, 0x6d, 0x31, 0x30, 0x30, 0x2e, 0x68, 0x70, 0x70, 0x00
	.type		$str$25,@object
	.size		$str$25,(__unnamed_1 - $str$25)
$str$25:
        /*008d*/ 	.byte	0x28, 0x28, 0x75, 0x69, 0x6e, 0x74, 0x33, 0x32, 0x5f, 0x74, 0x28, 0x74, 0x68, 0x72, 0x65, 0x61
        /*009d*/ 	.byte	0x64, 0x49, 0x64, 0x78, 0x2e, 0x78, 0x29, 0x20, 0x2f, 0x20, 0x33, 0x32, 0x29, 0x20, 0x25, 0x20
        /*00ad*/ 	.byte	0x34, 0x29, 0x20, 0x3d, 0x3d, 0x20, 0x28, 0x28, 0x28, 0x74, 0x6d, 0x65, 0x6d, 0x5f, 0x61, 0x64
        /*00bd*/ 	.byte	0x64, 0x72, 0x20, 0x3e, 0x3e, 0x20, 0x31, 0x36, 0x29, 0x20, 0x2f, 0x20, 0x33, 0x32, 0x29, 0x20
        /*00cd*/ 	.byte	0x25, 0x20, 0x34, 0x29, 0x00
	.type		__unnamed_1,@object
	.size		__unnamed_1,(__unnamed_2 - __unnamed_1)
__unnamed_1:
        /*00d2*/ 	.byte	0x61, 0x75, 0x74, 0x6f, 0x20, 0x63, 0x75, 0x74, 0x65, 0x3a, 0x3a, 0x61, 0x73, 0x5f, 0x70, 0x6f
        /* <DEDUP_REMOVED lines=24> */
        /*0262*/ 	.byte	0x3a, 0x3a, 0x43, 0x3c, 0x34, 0x30, 0x39, 0x36, 0x3e, 0x3e, 0x3e, 0x3e, 0x5d, 0x00
	.type		__unnamed_2,@object
	.size		__unnamed_2,(.L_2 - __unnamed_2)
__unnamed_2:
        /* <DEDUP_REMOVED lines=40> */
        /*04f0*/ 	.byte	0x74, 0x65, 0x3a, 0x3a, 0x43, 0x3c, 0x30, 0x3e, 0x3e, 0x3e, 0x3e, 0x5d, 0x00
.L_2:


//--------------------- .nv.shared._ZN7cutlass13device_kernelINS_4gemm6kernel13GemmUniversalIN4cute5tupleIJiiiiEEENS1_10collective13CollectiveMmaINS1_35MainloopSm100TmaUmmaWarpSpecializedILi52ELi2ELi4ENS5_IJNS4_1CILi2EEESB_NSA_ILi1EEEEEEEENS5_IJNSA_ILi128EEESF_NSA_ILi32EEEEEENS_12float_e5m2_tENS5_IJlSC_lEEESI_SJ_NS4_8TiledMMAINS4_8MMA_AtomIJNS4_10MMA_TraitsINS4_25SM100_MMA_F8F6F4_2x1SM_SSEJSI_SI_fSF_SF_NS4_17integral_constantINS4_4UMMA5MajorELSQ_0EEESR_NSO_INSP_7ScaleInELSS_0EEEST_EEEEEENS4_6LayoutINS5_IJSC_SC_SC_EEENS5_IJNSA_ILi0EEESY_SY_EEEEENS5_IJNS4_10UnderscoreES11_S11_EEEEENS4_28SM100_TMA_2SM_LOAD_MULTICASTENS4_14ComposedLayoutINS4_7SwizzleILi1ELi4ELi3EEENS4_18smem_ptr_flag_bitsILi8EEENSW_INS5_IJNSA_ILi8EEESG_EEENS5_IJSG_SC_EEEEEEEvNS4_8identityENS4_18SM100_TMA_2SM_LOADES1E_vS1F_EENS_8epilogue10collective18CollectiveEpilogueINS1I_23Sm100TmaWarpSpecializedILi2ELi2ELi32ELb0ELb0EEEJNS5_IJNSA_ILi64EEESF_SG_EEENS5_IJNSW_IS1N_SC_EENSW_INS5_IJSG_SB_EEENS5_IJSC_S1N_EEEEEEEESI_SJ_SI_SJ_NS1I_6fusion15FusionCallbacksIS1M_NS1U_17LinearCombinationISI_fSI_fLNS_15FloatRoundStyleE2EEES1O_S1T_JEEENS4_5SM1004TMEM4LOAD26SM100_TMEM_LOAD_32dp32b32xENS4_13SM90_TMA_LOADES1E_NS4_39AutoVectorizingCopyWithAssumedAlignmentILi128EEENS4_14SM90_TMA_STOREES1E_S26_S26_EEEvvEEEEvNT_6ParamsE --------------------------
	.section	.nv.shared._ZN7cutlass13device_kernelINS_4gemm6kernel13GemmUniversalIN4cute5tupleIJiiiiEEENS1_10collective13CollectiveMmaINS1_35MainloopSm100TmaUmmaWarpSpecializedILi52ELi2ELi4ENS5_IJNS4_1CILi2EEESB_NSA_ILi1EEEEEEEENS5_IJNSA_ILi128EEESF_NSA_ILi32EEEEEENS_12float_e5m2_tENS5_IJlSC_lEEESI_SJ_NS4_8TiledMMAINS4_8MMA_AtomIJNS4_10MMA_TraitsINS4_25SM100_MMA_F8F6F4_2x1SM_SSEJSI_SI_fSF_SF_NS4_17integral_constantINS4_4UMMA5MajorELSQ_0EEESR_NSO_INSP_7ScaleInELSS_0EEEST_EEEEEENS4_6LayoutINS5_IJSC_SC_SC_EEENS5_IJNSA_ILi0EEESY_SY_EEEEENS5_IJNS4_10UnderscoreES11_S11_EEEEENS4_28SM100_TMA_2SM_LOAD_MULTICASTENS4_14ComposedLayoutINS4_7SwizzleILi1ELi4ELi3EEENS4_18smem_ptr_flag_bitsILi8EEENSW_INS5_IJNSA_ILi8EEESG_EEENS5_IJSG_SC_EEEEEEEvNS4_8identityENS4_18SM100_TMA_2SM_LOADES1E_vS1F_EENS_8epilogue10collective18CollectiveEpilogueINS1I_23Sm100TmaWarpSpecializedILi2ELi2ELi32ELb0ELb0EEEJNS5_IJNSA_ILi64EEESF_SG_EEENS5_IJNSW_IS1N_SC_EENSW_INS5_IJSG_SB_EEENS5_IJSC_S1N_EEEEEEEESI_SJ_SI_SJ_NS1I_6fusion15FusionCallbacksIS1M_NS1U_17LinearCombinationISI_fSI_fLNS_15FloatRoundStyleE2EEES1O_S1T_JEEENS4_5SM1004TMEM4LOAD26SM100_TMEM_LOAD_32dp32b32xENS4_13SM90_TMA_LOADES1E_NS4_39AutoVectorizingCopyWithAssumedAlignmentILi128EEENS4_14SM90_TMA_STOREES1E_S26_S26_EEEvvEEEEvNT_6ParamsE,"aw",@nobits
	.sectionflags	@""
	.align	16
	.zero		1024


//--------------------- .nv.shared.reserved.0     --------------------------
	.section	.nv.shared.reserved.0,"aw",@nobits
	.weak		__nv_reservedSMEM_offset_0_alias
	.size		__nv_reservedSMEM_offset_0_alias, 0, 64
	.other		__nv_reservedSMEM_offset_0_alias,@"STO_CUDA_RESERVED_SHARED STV_DEFAULT"
__nv_reservedSMEM_offset_0_alias:
	.zero		0
.nv.shared.reserved.0:
	.zero		64
	.weak		__nv_reservedSMEM_tcgen05_partition
	.type		__nv_reservedSMEM_tcgen05_partition,@object
	.size		__nv_reservedSMEM_tcgen05_partition,(.L_0 - __nv_reservedSMEM_tcgen05_partition)
__nv_reservedSMEM_tcgen05_partition:
	.zero		32
.L_0:


//--------------------- .nv.global                --------------------------
	.section	.nv.global,"aw",@nobits
.nv.global:
	.type		_ZN40_INTERNAL_4707dd74_4_k_cu_43deddaa_356304cute1_E,@object
	.size		_ZN40_INTERNAL_4707dd74_4_k_cu_43deddaa_356304cute1_E,(_ZN40_INTERNAL_4707dd74_4_k_cu_43deddaa_356304cuda3std3__45__cpo6cbeginE - _ZN40_INTERNAL_4707dd74_4_k_cu_43deddaa_356304cute1_E)
_ZN40_INTERNAL_4707dd74_4_k_cu_43deddaa_356304cute1_E:
	.zero		1
	.type		_ZN40_INTERNAL_4707dd74_4_k_cu_43deddaa_356304cuda3std3__45__cpo6cbeginE,@object
	.size		_ZN40_INTERNAL_4707dd74_4_k_cu_43deddaa_356304cuda3std3__45__cpo6cbeginE,(_ZN40_INTERNAL_4707dd74_4_k_cu_43deddaa_356304cuda3std3__48in_placeE - _ZN40_INTERNAL_4707dd74_4_k_cu_43deddaa_356304cuda3std3__45__cpo6cbeginE)
_ZN40_INTERNAL_4707dd74_4_k_cu_43deddaa_356304cuda3std3__45__cpo6cbeginE:
	.zero		1
	.type		_ZN40_INTERNAL_4707dd74_4_k_cu_43deddaa_356304cuda3std3__48in_placeE,@object
	.size		_ZN40_INTERNAL_4707dd74_4_k_cu_43deddaa_356304cuda3std3__48in_placeE,(_ZN40_INTERNAL_4707dd74_4_k_cu_43deddaa_356304cuda3std6ranges3__45__cpo9iter_moveE - _ZN40_INTERNAL_4707dd74_4_k_cu_43deddaa_356304cuda3std3__48in_placeE)
_ZN40_INTERNAL_4707dd74_4_k_cu_43deddaa_356304cuda3std3__48in_placeE:
	.zero		1
	.type		_ZN40_INTERNAL_4707dd74_4_k_cu_43deddaa_356304cuda3std6ranges3__45__cpo9iter_moveE,@object
	.size		_ZN40_INTERNAL_4707dd74_4_k_cu_43deddaa_356304cuda3std6ranges3__45__cpo9iter_moveE,(_ZN40_INTERNAL_4707dd74_4_k_cu_43deddaa_356304cuda3std3__45__cpo5beginE - _ZN40_INTERNAL_4707dd74_4_k_cu_43deddaa_356304cuda3std6ranges3__45__cpo9iter_moveE)
_ZN40_INTERNAL_4707dd74_4_k_cu_43deddaa_356304cuda3std6ranges3__45__cpo9iter_moveE:
	.zero		1
	.type		_ZN40_INTERNAL_4707dd74_4_k_cu_43deddaa_356304cuda3std3__45__cpo5beginE,@object
	.size		_ZN40_INTERNAL_4707dd74_4_k_cu_43deddaa_356304cuda3std3__45__cpo5beginE,(_ZN40_INTERNAL_4707dd74_4_k_cu_43deddaa_356304cuda3std3__442_GLOBAL__N__4707dd74_4_k_cu_43deddaa_356306ignoreE - _ZN40_INTERNAL_4707dd74_4_k_cu_43deddaa_356304cuda3std3__45__cpo5beginE)
_ZN40_INTERNAL_4707dd74_4_k_cu_43deddaa_356304cuda3std3__45__cpo5beginE:
	.zero		1
	.type		_ZN40_INTERNAL_4707dd74_4_k_cu_43deddaa_356304cuda3std3__442_GLOBAL__N__4707dd74_4_k_cu_43deddaa_356306ignoreE,@object
	.size		_ZN40_INTERNAL_4707dd74_4_k_cu_43deddaa_356304cuda3std3__442_GLOBAL__N__4707dd74_4_k_cu_43deddaa_356306ignoreE,(_ZN40_INTERNAL_4707dd74_4_k_cu_43deddaa_356304cute7productE - _ZN40_INTERNAL_4707dd74_4_k_cu_43deddaa_356304cuda3std3__442_GLOBAL__N__4707dd74_4_k_cu_43deddaa_356306ignoreE)
_ZN40_INTERNAL_4707dd74_4_k_cu_43deddaa_356304cuda3std3__442_GLOBAL__N__4707dd74_4_k_cu_43deddaa_356306ignoreE:
	.zero		1
	.type		_ZN40_INTERNAL_4707dd74_4_k_cu_43deddaa_356304cute7productE,@object
	.size		_ZN40_INTERNAL_4707dd74_4_k_cu_43deddaa_356304cute7productE,(_ZN40_INTERNAL_4707dd74_4_k_cu_43deddaa_356304cuda3std3__45__cpo3endE - _ZN40_INTERNAL_4707dd74_4_k_cu_43deddaa_356304cute7productE)
_ZN40_INTERNAL_4707dd74_4_k_cu_43deddaa_356304cute7productE:
	.zero		1
	.type		_ZN40_INTERNAL_4707dd74_4_k_cu_43deddaa_356304cuda3std3__45__cpo3endE,@object
	.size		_ZN40_INTERNAL_4707dd74_4_k_cu_43deddaa_356304cuda3std3__45__cpo3endE,(_ZN40_INTERNAL_4707dd74_4_k_cu_43deddaa_356304cuda3std3__419piecewise_constructE - _ZN40_INTERNAL_4707dd74_4_k_cu_43deddaa_356304cuda3std3__45__cpo3endE)
_ZN40_INTERNAL_4707dd74_4_k_cu_43deddaa_356304cuda3std3__45__cpo3endE:
	.zero		1
	.type		_ZN40_INTERNAL_4707dd74_4_k_cu_43deddaa_356304cuda3std3__419piecewise_constructE,@object
	.size		_ZN40_INTERNAL_4707dd74_4_k_cu_43deddaa_356304cuda3std3__419piecewise_constructE,(_ZN40_INTERNAL_4707dd74_4_k_cu_43deddaa_356304cuda3std3__45__cpo4cendE - _ZN40_INTERNAL_4707dd74_4_k_cu_43deddaa_356304cuda3std3__419piecewise_constructE)
_ZN40_INTERNAL_4707dd74_4_k_cu_43deddaa_356304cuda3std3__419piecewise_constructE:
	.zero		1
	.type		_ZN40_INTERNAL_4707dd74_4_k_cu_43deddaa_356304cuda3std3__45__cpo4cendE,@object
	.size		_ZN40_INTERNAL_4707dd74_4_k_cu_43deddaa_356304cuda3std3__45__cpo4cendE,(_ZN40_INTERNAL_4707dd74_4_k_cu_43deddaa_356304cuda3std6ranges3__45__cpo4swapE - _ZN40_INTERNAL_4707dd74_4_k_cu_43deddaa_356304cuda3std3__45__cpo4cendE)
_ZN40_INTERNAL_4707dd74_4_k_cu_43deddaa_356304cuda3std3__45__cpo4cendE:
	.zero		1
	.type		_ZN40_INTERNAL_4707dd74_4_k_cu_43deddaa_356304cuda3std6ranges3__45__cpo4swapE,@object
	.size		_ZN40_INTERNAL_4707dd74_4_k_cu_43deddaa_356304cuda3std6ranges3__45__cpo4swapE,(.L_10 - _ZN40_INTERNAL_4707dd74_4_k_cu_43deddaa_356304cuda3std6ranges3__45__cpo4swapE)
_ZN40_INTERNAL_4707dd74_4_k_cu_43deddaa_356304cuda3std6ranges3__45__cpo4swapE:
	.zero		1
.L_10:


//--------------------- .nv.constant0._ZN7cutlass13device_kernelINS_4gemm6kernel13GemmUniversalIN4cute5tupleIJiiiiEEENS1_10collective13CollectiveMmaINS1_35MainloopSm100TmaUmmaWarpSpecializedILi52ELi2ELi4ENS5_IJNS4_1CILi2EEESB_NSA_ILi1EEEEEEEENS5_IJNSA_ILi128EEESF_NSA_ILi32EEEEEENS_12float_e5m2_tENS5_IJlSC_lEEESI_SJ_NS4_8TiledMMAINS4_8MMA_AtomIJNS4_10MMA_TraitsINS4_25SM100_MMA_F8F6F4_2x1SM_SSEJSI_SI_fSF_SF_NS4_17integral_constantINS4_4UMMA5MajorELSQ_0EEESR_NSO_INSP_7ScaleInELSS_0EEEST_EEEEEENS4_6LayoutINS5_IJSC_SC_SC_EEENS5_IJNSA_ILi0EEESY_SY_EEEEENS5_IJNS4_10UnderscoreES11_S11_EEEEENS4_28SM100_TMA_2SM_LOAD_MULTICASTENS4_14ComposedLayoutINS4_7SwizzleILi1ELi4ELi3EEENS4_18smem_ptr_flag_bitsILi8EEENSW_INS5_IJNSA_ILi8EEESG_EEENS5_IJSG_SC_EEEEEEEvNS4_8identityENS4_18SM100_TMA_2SM_LOADES1E_vS1F_EENS_8epilogue10collective18CollectiveEpilogueINS1I_23Sm100TmaWarpSpecializedILi2ELi2ELi32ELb0ELb0EEEJNS5_IJNSA_ILi64EEESF_SG_EEENS5_IJNSW_IS1N_SC_EENSW_INS5_IJSG_SB_EEENS5_IJSC_S1N_EEEEEEEESI_SJ_SI_SJ_NS1I_6fusion15FusionCallbacksIS1M_NS1U_17LinearCombinationISI_fSI_fLNS_15FloatRoundStyleE2EEES1O_S1T_JEEENS4_5SM1004TMEM4LOAD26SM100_TMEM_LOAD_32dp32b32xENS4_13SM90_TMA_LOADES1E_NS4_39AutoVectorizingCopyWithAssumedAlignmentILi128EEENS4_14SM90_TMA_STOREES1E_S26_S26_EEEvvEEEEvNT_6ParamsE --------------------------
	.section	.nv.constant0._ZN7cutlass13device_kernelINS_4gemm6kernel13GemmUniversalIN4cute5tupleIJiiiiEEENS1_10collective13CollectiveMmaINS1_35MainloopSm100TmaUmmaWarpSpecializedILi52ELi2ELi4ENS5_IJNS4_1CILi2EEESB_NSA_ILi1EEEEEEEENS5_IJNSA_ILi128EEESF_NSA_ILi32EEEEEENS_12float_e5m2_tENS5_IJlSC_lEEESI_SJ_NS4_8TiledMMAINS4_8MMA_AtomIJNS4_10MMA_TraitsINS4_25SM100_MMA_F8F6F4_2x1SM_SSEJSI_SI_fSF_SF_NS4_17integral_constantINS4_4UMMA5MajorELSQ_0EEESR_NSO_INSP_7ScaleInELSS_0EEEST_EEEEEENS4_6LayoutINS5_IJSC_SC_SC_EEENS5_IJNSA_ILi0EEESY_SY_EEEEENS5_IJNS4_10UnderscoreES11_S11_EEEEENS4_28SM100_TMA_2SM_LOAD_MULTICASTENS4_14ComposedLayoutINS4_7SwizzleILi1ELi4ELi3EEENS4_18smem_ptr_flag_bitsILi8EEENSW_INS5_IJNSA_ILi8EEESG_EEENS5_IJSG_SC_EEEEEEEvNS4_8identityENS4_18SM100_TMA_2SM_LOADES1E_vS1F_EENS_8epilogue10collective18CollectiveEpilogueINS1I_23Sm100TmaWarpSpecializedILi2ELi2ELi32ELb0ELb0EEEJNS5_IJNSA_ILi64EEESF_SG_EEENS5_IJNSW_IS1N_SC_EENSW_INS5_IJSG_SB_EEENS5_IJSC_S1N_EEEEEEEESI_SJ_SI_SJ_NS1I_6fusion15FusionCallbacksIS1M_NS1U_17LinearCombinationISI_fSI_fLNS_15FloatRoundStyleE2EEES1O_S1T_JEEENS4_5SM1004TMEM4LOAD26SM100_TMEM_LOAD_32dp32b32xENS4_13SM90_TMA_LOADES1E_NS4_39AutoVectorizingCopyWithAssumedAlignmentILi128EEENS4_14SM90_TMA_STOREES1E_S26_S26_EEEvvEEEEvNT_6ParamsE,"a",@progbits
	.sectionflags	@""
	.align	4
.nv.constant0._ZN7cutlass13device_kernelINS_4gemm6kernel13GemmUniversalIN4cute5tupleIJiiiiEEENS1_10collective13CollectiveMmaINS1_35MainloopSm100TmaUmmaWarpSpecializedILi52ELi2ELi4ENS5_IJNS4_1CILi2EEESB_NSA_ILi1EEEEEEEENS5_IJNSA_ILi128EEESF_NSA_ILi32EEEEEENS_12float_e5m2_tENS5_IJlSC_lEEESI_SJ_NS4_8TiledMMAINS4_8MMA_AtomIJNS4_10MMA_TraitsINS4_25SM100_MMA_F8F6F4_2x1SM_SSEJSI_SI_fSF_SF_NS4_17integral_constantINS4_4UMMA5MajorELSQ_0EEESR_NSO_INSP_7ScaleInELSS_0EEEST_EEEEEENS4_6LayoutINS5_IJSC_SC_SC_EEENS5_IJNSA_ILi0EEESY_SY_EEEEENS5_IJNS4_10UnderscoreES11_S11_EEEEENS4_28SM100_TMA_2SM_LOAD_MULTICASTENS4_14ComposedLayoutINS4_7SwizzleILi1ELi4ELi3EEENS4_18smem_ptr_flag_bitsILi8EEENSW_INS5_IJNSA_ILi8EEESG_EEENS5_IJSG_SC_EEEEEEEvNS4_8identityENS4_18SM100_TMA_2SM_LOADES1E_vS1F_EENS_8epilogue10collective18CollectiveEpilogueINS1I_23Sm100TmaWarpSpecializedILi2ELi2ELi32ELb0ELb0EEEJNS5_IJNSA_ILi64EEESF_SG_EEENS5_IJNSW_IS1N_SC_EENSW_INS5_IJSG_SB_EEENS5_IJSC_S1N_EEEEEEEESI_SJ_SI_SJ_NS1I_6fusion15FusionCallbacksIS1M_NS1U_17LinearCombinationISI_fSI_fLNS_15FloatRoundStyleE2EEES1O_S1T_JEEENS4_5SM1004TMEM4LOAD26SM100_TMEM_LOAD_32dp32b32xENS4_13SM90_TMA_LOADES1E_NS4_39AutoVectorizingCopyWithAssumedAlignmentILi128EEENS4_14SM90_TMA_STOREES1E_S26_S26_EEEvvEEEEvNT_6ParamsE:
	.zero		2944


//--------------------- SYMBOLS --------------------------

	.type		.nv.reservedSmem.offset0,@object
	.size		.nv.reservedSmem.offset0,0x4
	.type		.nv.reservedSmem.cap,@object
	.size		.nv.reservedSmem.cap,0x4
	.type		__assertfail,@function
